	.target	sm_100a

	.elftype	@"ET_EXEC"


//--------------------- .note.nv.tkinfo           --------------------------
	.section	.note.nv.tkinfo,"",@"SHT_NOTE"
	.sectionflags	@"SHF_NOTE_NV_TKINFO"
	.tkinfo
        /*0018*/ 	.word	0x00000002
        /*0030*/ 	.string	""
        /*0030*/ 	.string	"ptxas"
        /*0030*/ 	.string	"Cuda compilation tools, release 13.0, V13.0.88"
        /*0030*/ 	.string	"Build cuda_13.0.r13.0/compiler.36424714_0"
        /*0030*/ 	.string	"-arch sm_100a -m 64 "



//--------------------- .note.nv.cuinfo           --------------------------
	.section	.note.nv.cuinfo,"",@"SHT_NOTE"
	.sectionflags	@"SHF_NOTE_NV_CUINFO"
        /*0018*/ 	.short	0x0002
        /*001a*/ 	.short	0x0064
        /*001c*/ 	.short	0x0082
	.zero		2


//--------------------- .nv.info                  --------------------------
	.section	.nv.info,"",@"SHT_CUDA_INFO"
	.align	4


	//----- nvinfo : EIATTR_REGCOUNT
	.align		4
        /*0000*/ 	.byte	0x04, 0x2f
        /*0002*/ 	.short	(.L_19 - .L_18)
	.align		4
.L_18:
        /*0004*/ 	.word	index@(_ZN7cutlass13device_kernelINS_4gemm6kernel13GemmUniversalIN4cute5tupleIJiiiiEEENS1_10collective13CollectiveMmaINS1_35MainloopSm100TmaUmmaWarpSpecializedILi4ELi2ELi4ENS5_IJNS4_1CILi2EEENSA_ILi1EEESC_EEEEENS5_IJNSA_ILi256EEENSA_ILi128EEENSA_ILi32EEEEEENS_6half_tENS5_IJlSC_lEEESJ_SK_NS4_8TiledMMAINS4_8MMA_AtomIJNS4_26SM100_MMA_F16BF16_2x1SM_SSISJ_SJ_fLi256ELi128ELNS4_4UMMA5MajorE0ELSP_0ELNSO_7ScaleInE0ELSQ_0EEEEEENS4_6LayoutINS5_IJSC_SC_SC_EEENS5_IJNSA_ILi0EEESV_SV_EEEEENS5_IJNS4_10UnderscoreESY_SY_EEEEENS4_18SM100_TMA_2SM_LOADENS4_14ComposedLayoutINS4_7SwizzleILi2ELi4ELi3EEENS4_18smem_ptr_flag_bitsILi16EEENST_INS5_IJNSA_ILi8EEESH_EEENS5_IJSH_SC_EEEEEEEvNS4_8identityES11_S1B_vS1C_EENS_8epilogue10collective18CollectiveEpilogueINS1E_23Sm100TmaWarpSpecializedILi4ELi2ELi32ELb1ELb0EEEJNS5_IJSG_SG_SH_EEENS5_IJNST_ISG_SC_EENST_ISH_SC_EEEEESJ_SK_SJ_SK_NS1E_6fusion15FusionCallbacksIS1I_NS1N_17LinearCombinationISJ_fSJ_fLNS_15FloatRoundStyleE2EEES1J_S1M_JEEENS4_5SM1004TMEM4LOAD26SM100_TMEM_LOAD_32dp32b32xENS4_13SM90_TMA_LOADES1B_NS4_39AutoVectorizingCopyWithAssumedAlignmentILi128EEENS4_14SM90_TMA_STOREES1B_S1Z_S1Z_EEEvvEEEEvNT_6ParamsE)
        /*0008*/ 	.word	0x00000073


	//----- nvinfo : EIATTR_FRAME_SIZE
	.align		4
.L_19:
        /*000c*/ 	.byte	0x04, 0x11
        /*000e*/ 	.short	(.L_21 - .L_20)
	.align		4
.L_20:
        /*0010*/ 	.word	index@($__internal_2_$__cuda_sm10x_tcgen05_guardrail_trap_unallocated_columns_being_dealloced)
        /*0014*/ 	.word	0x00000000


	//----- nvinfo : EIATTR_FRAME_SIZE
	.align		4
.L_21:
        /*0018*/ 	.byte	0x04, 0x11
        /*001a*/ 	.short	(.L_23 - .L_22)
	.align		4
.L_22:
        /*001c*/ 	.word	index@($__internal_1_$__cuda_sm10x_tcgen05_guardrail_trap_phase_invalid_during_alloc)
        /*0020*/ 	.word	0x00000000


	//----- nvinfo : EIATTR_FRAME_SIZE
	.align		4
.L_23:
        /*0024*/ 	.byte	0x04, 0x11
        /*0026*/ 	.short	(.L_25 - .L_24)
	.align		4
.L_24:
        /*0028*/ 	.word	index@($__internal_0_$__cuda_sm10x_tcgen05_guardrail_trap_col_being_dealloced_not_returned_by_alloc)
        /*002c*/ 	.word	0x00000000


	//----- nvinfo : EIATTR_FRAME_SIZE
	.align		4
.L_25:
        /*0030*/ 	.byte	0x04, 0x11
        /*0032*/ 	.short	(.L_27 - .L_26)
	.align		4
.L_26:
        /*0034*/ 	.word	index@(_ZN7cutlass13device_kernelINS_4gemm6kernel13GemmUniversalIN4cute5tupleIJiiiiEEENS1_10collective13CollectiveMmaINS1_35MainloopSm100TmaUmmaWarpSpecializedILi4ELi2ELi4ENS5_IJNS4_1CILi2EEENSA_ILi1EEESC_EEEEENS5_IJNSA_ILi256EEENSA_ILi128EEENSA_ILi32EEEEEENS_6half_tENS5_IJlSC_lEEESJ_SK_NS4_8TiledMMAINS4_8MMA_AtomIJNS4_26SM100_MMA_F16BF16_2x1SM_SSISJ_SJ_fLi256ELi128ELNS4_4UMMA5MajorE0ELSP_0ELNSO_7ScaleInE0ELSQ_0EEEEEENS4_6LayoutINS5_IJSC_SC_SC_EEENS5_IJNSA_ILi0EEESV_SV_EEEEENS5_IJNS4_10UnderscoreESY_SY_EEEEENS4_18SM100_TMA_2SM_LOADENS4_14ComposedLayoutINS4_7SwizzleILi2ELi4ELi3EEENS4_18smem_ptr_flag_bitsILi16EEENST_INS5_IJNSA_ILi8EEESH_EEENS5_IJSH_SC_EEEEEEEvNS4_8identityES11_S1B_vS1C_EENS_8epilogue10collective18CollectiveEpilogueINS1E_23Sm100TmaWarpSpecializedILi4ELi2ELi32ELb1ELb0EEEJNS5_IJSG_SG_SH_EEENS5_IJNST_ISG_SC_EENST_ISH_SC_EEEEESJ_SK_SJ_SK_NS1E_6fusion15FusionCallbacksIS1I_NS1N_17LinearCombinationISJ_fSJ_fLNS_15FloatRoundStyleE2EEES1J_S1M_JEEENS4_5SM1004TMEM4LOAD26SM100_TMEM_LOAD_32dp32b32xENS4_13SM90_TMA_LOADES1B_NS4_39AutoVectorizingCopyWithAssumedAlignmentILi128EEENS4_14SM90_TMA_STOREES1B_S1Z_S1Z_EEEvvEEEEvNT_6ParamsE)
        /*0038*/ 	.word	0x00000000


	//----- nvinfo : EIATTR_MIN_STACK_SIZE
	.align		4
.L_27:
        /*003c*/ 	.byte	0x04, 0x12
        /*003e*/ 	.short	(.L_29 - .L_28)
	.align		4
.L_28:
        /*0040*/ 	.word	index@(_ZN7cutlass13device_kernelINS_4gemm6kernel13GemmUniversalIN4cute5tupleIJiiiiEEENS1_10collective13CollectiveMmaINS1_35MainloopSm100TmaUmmaWarpSpecializedILi4ELi2ELi4ENS5_IJNS4_1CILi2EEENSA_ILi1EEESC_EEEEENS5_IJNSA_ILi256EEENSA_ILi128EEENSA_ILi32EEEEEENS_6half_tENS5_IJlSC_lEEESJ_SK_NS4_8TiledMMAINS4_8MMA_AtomIJNS4_26SM100_MMA_F16BF16_2x1SM_SSISJ_SJ_fLi256ELi128ELNS4_4UMMA5MajorE0ELSP_0ELNSO_7ScaleInE0ELSQ_0EEEEEENS4_6LayoutINS5_IJSC_SC_SC_EEENS5_IJNSA_ILi0EEESV_SV_EEEEENS5_IJNS4_10UnderscoreESY_SY_EEEEENS4_18SM100_TMA_2SM_LOADENS4_14ComposedLayoutINS4_7SwizzleILi2ELi4ELi3EEENS4_18smem_ptr_flag_bitsILi16EEENST_INS5_IJNSA_ILi8EEESH_EEENS5_IJSH_SC_EEEEEEEvNS4_8identityES11_S1B_vS1C_EENS_8epilogue10collective18CollectiveEpilogueINS1E_23Sm100TmaWarpSpecializedILi4ELi2ELi32ELb1ELb0EEEJNS5_IJSG_SG_SH_EEENS5_IJNST_ISG_SC_EENST_ISH_SC_EEEEESJ_SK_SJ_SK_NS1E_6fusion15FusionCallbacksIS1I_NS1N_17LinearCombinationISJ_fSJ_fLNS_15FloatRoundStyleE2EEES1J_S1M_JEEENS4_5SM1004TMEM4LOAD26SM100_TMEM_LOAD_32dp32b32xENS4_13SM90_TMA_LOADES1B_NS4_39AutoVectorizingCopyWithAssumedAlignmentILi128EEENS4_14SM90_TMA_STOREES1B_S1Z_S1Z_EEEvvEEEEvNT_6ParamsE)
        /*0044*/ 	.word	0x00000000
.L_29:


//--------------------- .nv.compat                --------------------------
	.section	.nv.compat,"",@"SHT_CUDA_COMPAT_INFO"
	.align	4
        /*0000*/ 	.byte	0x02, 0x09, 0x01, 0x00, 0x02, 0x02, 0x02, 0x00, 0x02, 0x05, 0x05, 0x00, 0x03, 0x07, 0x01, 0x01
        /*0010*/ 	.byte	0x02, 0x03, 0x01, 0x00, 0x02, 0x06, 0x01, 0x00, 0x04, 0x0b, 0x08, 0x00, 0x09, 0x00, 0x00, 0x00
        /*0020*/ 	.byte	0x00, 0x00, 0x00, 0x00


//--------------------- .nv.info._ZN7cutlass13device_kernelINS_4gemm6kernel13GemmUniversalIN4cute5tupleIJiiiiEEENS1_10collective13CollectiveMmaINS1_35MainloopSm100TmaUmmaWarpSpecializedILi4ELi2ELi4ENS5_IJNS4_1CILi2EEENSA_ILi1EEESC_EEEEENS5_IJNSA_ILi256EEENSA_ILi128EEENSA_ILi32EEEEEENS_6half_tENS5_IJlSC_lEEESJ_SK_NS4_8TiledMMAINS4_8MMA_AtomIJNS4_26SM100_MMA_F16BF16_2x1SM_SSISJ_SJ_fLi256ELi128ELNS4_4UMMA5MajorE0ELSP_0ELNSO_7ScaleInE0ELSQ_0EEEEEENS4_6LayoutINS5_IJSC_SC_SC_EEENS5_IJNSA_ILi0EEESV_SV_EEEEENS5_IJNS4_10UnderscoreESY_SY_EEEEENS4_18SM100_TMA_2SM_LOADENS4_14ComposedLayoutINS4_7SwizzleILi2ELi4ELi3EEENS4_18smem_ptr_flag_bitsILi16EEENST_INS5_IJNSA_ILi8EEESH_EEENS5_IJSH_SC_EEEEEEEvNS4_8identityES11_S1B_vS1C_EENS_8epilogue10collective18CollectiveEpilogueINS1E_23Sm100TmaWarpSpecializedILi4ELi2ELi32ELb1ELb0EEEJNS5_IJSG_SG_SH_EEENS5_IJNST_ISG_SC_EENST_ISH_SC_EEEEESJ_SK_SJ_SK_NS1E_6fusion15FusionCallbacksIS1I_NS1N_17LinearCombinationISJ_fSJ_fLNS_15FloatRoundStyleE2EEES1J_S1M_JEEENS4_5SM1004TMEM4LOAD26SM100_TMEM_LOAD_32dp32b32xENS4_13SM90_TMA_LOADES1B_NS4_39AutoVectorizingCopyWithAssumedAlignmentILi128EEENS4_14SM90_TMA_STOREES1B_S1Z_S1Z_EEEvvEEEEvNT_6ParamsE --------------------------
	.section	.nv.info._ZN7cutlass13device_kernelINS_4gemm6kernel13GemmUniversalIN4cute5tupleIJiiiiEEENS1_10collective13CollectiveMmaINS1_35MainloopSm100TmaUmmaWarpSpecializedILi4ELi2ELi4ENS5_IJNS4_1CILi2EEENSA_ILi1EEESC_EEEEENS5_IJNSA_ILi256EEENSA_ILi128EEENSA_ILi32EEEEEENS_6half_tENS5_IJlSC_lEEESJ_SK_NS4_8TiledMMAINS4_8MMA_AtomIJNS4_26SM100_MMA_F16BF16_2x1SM_SSISJ_SJ_fLi256ELi128ELNS4_4UMMA5MajorE0ELSP_0ELNSO_7ScaleInE0ELSQ_0EEEEEENS4_6LayoutINS5_IJSC_SC_SC_EEENS5_IJNSA_ILi0EEESV_SV_EEEEENS5_IJNS4_10UnderscoreESY_SY_EEEEENS4_18SM100_TMA_2SM_LOADENS4_14ComposedLayoutINS4_7SwizzleILi2ELi4ELi3EEENS4_18smem_ptr_flag_bitsILi16EEENST_INS5_IJNSA_ILi8EEESH_EEENS5_IJSH_SC_EEEEEEEvNS4_8identityES11_S1B_vS1C_EENS_8epilogue10collective18CollectiveEpilogueINS1E_23Sm100TmaWarpSpecializedILi4ELi2ELi32ELb1ELb0EEEJNS5_IJSG_SG_SH_EEENS5_IJNST_ISG_SC_EENST_ISH_SC_EEEEESJ_SK_SJ_SK_NS1E_6fusion15FusionCallbacksIS1I_NS1N_17LinearCombinationISJ_fSJ_fLNS_15FloatRoundStyleE2EEES1J_S1M_JEEENS4_5SM1004TMEM4LOAD26SM100_TMEM_LOAD_32dp32b32xENS4_13SM90_TMA_LOADES1B_NS4_39AutoVectorizingCopyWithAssumedAlignmentILi128EEENS4_14SM90_TMA_STOREES1B_S1Z_S1Z_EEEvvEEEEvNT_6ParamsE,"",@"SHT_CUDA_INFO"
	.sectionflags	@""
	.align	4


	//----- nvinfo : EIATTR_CUDA_API_VERSION
	.align		4
        /*0000*/ 	.byte	0x04, 0x37
        /*0002*/ 	.short	(.L_31 - .L_30)
.L_30:
        /*0004*/ 	.word	0x00000082


	//----- nvinfo : EIATTR_KPARAM_INFO
	.align		4
.L_31:
        /*0008*/ 	.byte	0x04, 0x17
        /*000a*/ 	.short	(.L_33 - .L_32)
.L_32:
        /*000c*/ 	.word	0x00000000
        /*0010*/ 	.short	0x0000
        /*0012*/ 	.short	0x0000
        /*0014*/ 	.byte	0x00, 0xf0, 0x01, 0x20


	//----- nvinfo : EIATTR_AT_ENTRY_FRAGMENTS
	.align		4
.L_33:
        /*0018*/ 	.byte	0x04, 0x4f
        /*001a*/ 	.short	(.L_35 - .L_34)


	//   ....[0]....
.L_34:
        /*001c*/ 	.word	0x00000007


	//----- nvinfo : EIATTR_RESERVED_SMEM_USED
	.align		4
.L_35:
        /*0020*/ 	.byte	0x01, 0x41
	.zero		2


	//----- nvinfo : EIATTR_SPARSE_MMA_MASK
	.align		4
        /*0024*/ 	.byte	0x03, 0x50
        /*0026*/ 	.short	0x0000


	//----- nvinfo : EIATTR_TCGEN05_2CTA_USED
	.align		4
        /*0028*/ 	.byte	0x01, 0x52
	.zero		2


	//----- nvinfo : EIATTR_MAXREG_COUNT
	.align		4
        /*002c*/ 	.byte	0x03, 0x1b
        /*002e*/ 	.short	0x00ff


	//----- nvinfo : EIATTR_NUM_BARRIERS
	.align		4
        /*0030*/ 	.byte	0x02, 0x4c
        /*0032*/ 	.byte	0x07
	.zero		1


	//----- nvinfo : EIATTR_EXTERNS
	.align		4
        /*0034*/ 	.byte	0x04, 0x0f
        /*0036*/ 	.short	(.L_37 - .L_36)


	//   ....[0]....
	.align		4
.L_36:
        /*0038*/ 	.word	index@(__assertfail)


	//----- nvinfo : EIATTR_MERCURY_ISA_VERSION
	.align		4
.L_37:
        /*003c*/ 	.byte	0x03, 0x5f
        /*003e*/ 	.short	0x0101


	//----- nvinfo : EIATTR_INT_WARP_WIDE_INSTR_OFFSETS
	.align		4
        /*0040*/ 	.byte	0x04, 0x31
        /*0042*/ 	.short	(.L_39 - .L_38)


	//   ....[0]....
.L_38:
        /*0044*/ 	.word	0x00000d10


	//   ....[1]....
        /*0048*/ 	.word	0x00000db0


	//   ....[2]....
        /*004c*/ 	.word	0x00002110


	//   ....[3]....
        /*0050*/ 	.word	0x00003f00


	//   ....[4]....
        /*0054*/ 	.word	0x00003f30


	//   ....[5]....
        /*0058*/ 	.word	0x00003f80


	//   ....[6]....
        /*005c*/ 	.word	0x000048a0


	//   ....[7]....
        /*0060*/ 	.word	0x00004900


	//   ....[8]....
        /*0064*/ 	.word	0x000049e0


	//   ....[9]....
        /*0068*/ 	.word	0x00004a50


	//   ....[10]....
        /*006c*/ 	.word	0x00004b60


	//   ....[11]....
        /*0070*/ 	.word	0x00004bf0


	//   ....[12]....
        /*0074*/ 	.word	0x00004dc0


	//   ....[13]....
        /*0078*/ 	.word	0x00004f20


	//----- nvinfo : EIATTR_COOP_GROUP_MASK_REGIDS
	.align		4
.L_39:
        /*007c*/ 	.byte	0x04, 0x29
        /*007e*/ 	.short	(.L_41 - .L_40)


	//   ....[0]....
.L_40:
        /*0080*/ 	.word	0xffffffff


	//   ....[1]....
        /*0084*/ 	.word	0xffffffff


	//   ....[2]....
        /*0088*/ 	.word	0xffffffff


	//   ....[3]....
        /*008c*/ 	.word	0xffffffff


	//   ....[4]....
        /*0090*/ 	.word	0xffffffff


	//   ....[5]....
        /*0094*/ 	.word	0xffffffff


	//   ....[6]....
        /*0098*/ 	.word	0xffffffff


	//   ....[7]....
        /*009c*/ 	.word	0xffffffff


	//   ....[8]....
        /*00a0*/ 	.word	0xffffffff


	//   ....[9]....
        /*00a4*/ 	.word	0xffffffff


	//   ....[10]....
        /*00a8*/ 	.word	0xffffffff


	//   ....[11]....
        /*00ac*/ 	.word	0xffffffff


	//   ....[12]....
        /*00b0*/ 	.word	0xffffffff


	//   ....[13]....
        /*00b4*/ 	.word	0xffffffff


	//----- nvinfo : EIATTR_COOP_GROUP_INSTR_OFFSETS
	.align		4
.L_41:
        /*00b8*/ 	.byte	0x04, 0x28
        /*00ba*/ 	.short	(.L_43 - .L_42)


	//   ....[0]....
.L_42:
        /*00bc*/ 	.word	0x000000c0


	//   ....[1]....
        /*00c0*/ 	.word	0x00000500


	//   ....[2]....
        /*00c4*/ 	.word	0x00000680


	//   ....[3]....
        /*00c8*/ 	.word	0x00000810


	//   ....[4]....
        /*00cc*/ 	.word	0x00000900


	//   ....[5]....
        /*00d0*/ 	.word	0x00000a60


	//   ....[6]....
        /*00d4*/ 	.word	0x00000bf0


	//   ....[7]....
        /*00d8*/ 	.word	0x00000e30


	//   ....[8]....
        /*00dc*/ 	.word	0x00001ff0


	//   ....[9]....
        /*00e0*/ 	.word	0x00002dd0


	//   ....[10]....
        /*00e4*/ 	.word	0x000032a0


	//   ....[11]....
        /*00e8*/ 	.word	0x000032d0


	//   ....[12]....
        /*00ec*/ 	.word	0x00003e10


	//   ....[13]....
        /*00f0*/ 	.word	0x00004020


	//----- nvinfo : EIATTR_VRC_CTA_INIT_COUNT
	.align		4
.L_43:
        /*00f4*/ 	.byte	0x02, 0x4a
        /*00f6*/ 	.byte	0x80
	.zero		1


	//----- nvinfo : EIATTR_SYSCALL_OFFSETS
	.align		4
        /*00f8*/ 	.byte	0x04, 0x46
        /*00fa*/ 	.short	(.L_45 - .L_44)


	//   ....[0]....
.L_44:
        /*00fc*/ 	.word	0x000059a0


	//   ....[1]....
        /*0100*/ 	.word	0x00005a90


	//   ....[2]....
        /*0104*/ 	.word	0x00006200


	//   ....[3]....
        /*0108*/ 	.word	0x00006e80


	//   ....[4]....
        /*010c*/ 	.word	0x00007ad0


	//   ....[5]....
        /*0110*/ 	.word	0x00008720


	//----- nvinfo : EIATTR_MBARRIER_INSTR_OFFSETS
	.align		4
.L_45:
        /*0114*/ 	.byte	0x04, 0x39
        /*0116*/ 	.short	(.L_47 - .L_46)


	//   ....[0]....
.L_46:
        /*0118*/ 	.word	0x000005f0
        /*011c*/ 	.word	0x000000ff
        /*0120*/ 	.word	0x00000000
        /*0124*/ 	.short	0x0100
        /*0126*/ 	.byte	0x08
	.zero		1


	//   ....[1]....
        /*0128*/ 	.word	0x00000600
        /*012c*/ 	.word	0x000000ff
        /*0130*/ 	.word	0x00000020
        /*0134*/ 	.short	0x0100
        /*0136*/ 	.byte	0x08
	.zero		1


	//   ....[2]....
        /*0138*/ 	.word	0x00000610
        /*013c*/ 	.word	0x000000ff
        /*0140*/ 	.word	0x00000008
        /*0144*/ 	.short	0x0100
        /*0146*/ 	.byte	0x08
	.zero		1


	//   ....[3]....
        /*0148*/ 	.word	0x00000620
        /*014c*/ 	.word	0x000000ff
        /*0150*/ 	.word	0x00000028
        /*0154*/ 	.short	0x0100
        /*0156*/ 	.byte	0x08
	.zero		1


	//   ....[4]....
        /*0158*/ 	.word	0x00000630
        /*015c*/ 	.word	0x000000ff
        /*0160*/ 	.word	0x00000010
        /*0164*/ 	.short	0x0100
        /*0166*/ 	.byte	0x08
	.zero		1


	//   ....[5]....
        /*0168*/ 	.word	0x00000640
        /*016c*/ 	.word	0x000000ff
        /*0170*/ 	.word	0x00000030
        /*0174*/ 	.short	0x0100
        /*0176*/ 	.byte	0x08
	.zero		1


	//   ....[6]....
        /*0178*/ 	.word	0x00000650
        /*017c*/ 	.word	0x000000ff
        /*0180*/ 	.word	0x00000018
        /*0184*/ 	.short	0x0100
        /*0186*/ 	.byte	0x08
	.zero		1


	//   ....[7]....
        /*0188*/ 	.word	0x00000660
        /*018c*/ 	.word	0x000000ff
        /*0190*/ 	.word	0x00000038
        /*0194*/ 	.short	0x0100
        /*0196*/ 	.byte	0x08
	.zero		1


	//   ....[8]....
        /*0198*/ 	.word	0x00000780
        /*019c*/ 	.word	0x000000ff
        /*01a0*/ 	.word	0x00000040
        /*01a4*/ 	.short	0x0100
        /*01a6*/ 	.byte	0x09
	.zero		1


	//   ....[9]....
        /*01a8*/ 	.word	0x00000790
        /*01ac*/ 	.word	0x000000ff
        /*01b0*/ 	.word	0x00000060
        /*01b4*/ 	.short	0x0100
        /*01b6*/ 	.byte	0x09
	.zero		1


	//   ....[10]....
        /*01b8*/ 	.word	0x000007a0
        /*01bc*/ 	.word	0x000000ff
        /*01c0*/ 	.word	0x00000048
        /*01c4*/ 	.short	0x0100
        /*01c6*/ 	.byte	0x09
	.zero		1


	//   ....[11]....
        /*01c8*/ 	.word	0x000007b0
        /*01cc*/ 	.word	0x000000ff
        /*01d0*/ 	.word	0x00000068
        /*01d4*/ 	.short	0x0100
        /*01d6*/ 	.byte	0x09
	.zero		1


	//   ....[12]....
        /*01d8*/ 	.word	0x000007c0
        /*01dc*/ 	.word	0x000000ff
        /*01e0*/ 	.word	0x00000050
        /*01e4*/ 	.short	0x0100
        /*01e6*/ 	.byte	0x09
	.zero		1


	//   ....[13]....
        /*01e8*/ 	.word	0x000007d0
        /*01ec*/ 	.word	0x000000ff
        /*01f0*/ 	.word	0x00000070
        /*01f4*/ 	.short	0x0100
        /*01f6*/ 	.byte	0x09
	.zero		1


	//   ....[14]....
        /*01f8*/ 	.word	0x000007e0
        /*01fc*/ 	.word	0x000000ff
        /*0200*/ 	.word	0x00000058
        /*0204*/ 	.short	0x0100
        /*0206*/ 	.byte	0x09
	.zero		1


	//   ....[15]....
        /*0208*/ 	.word	0x000007f0
        /*020c*/ 	.word	0x000000ff
        /*0210*/ 	.word	0x00000078
        /*0214*/ 	.short	0x0100
        /*0216*/ 	.byte	0x09
	.zero		1


	//   ....[16]....
        /*0218*/ 	.word	0x000008d0
        /*021c*/ 	.word	0x000000ff
        /*0220*/ 	.word	0x00000080
        /*0224*/ 	.short	0x0100
        /*0226*/ 	.byte	0x08
	.zero		1


	//   ....[17]....
        /*0228*/ 	.word	0x000008e0
        /*022c*/ 	.word	0x000000ff
        /*0230*/ 	.word	0x00000088
        /*0234*/ 	.short	0x0100
        /*0236*/ 	.byte	0x08
	.zero		1


	//   ....[18]....
        /*0238*/ 	.word	0x00000a10
        /*023c*/ 	.word	0x000000ff
        /*0240*/ 	.word	0x00000090
        /*0244*/ 	.short	0x0100
        /*0246*/ 	.byte	0x08
	.zero		1


	//   ....[19]....
        /*0248*/ 	.word	0x00000a20
        /*024c*/ 	.word	0x000000ff
        /*0250*/ 	.word	0x000000a0
        /*0254*/ 	.short	0x0100
        /*0256*/ 	.byte	0x08
	.zero		1


	//   ....[20]....
        /*0258*/ 	.word	0x00000a30
        /*025c*/ 	.word	0x000000ff
        /*0260*/ 	.word	0x00000098
        /*0264*/ 	.short	0x0100
        /*0266*/ 	.byte	0x08
	.zero		1


	//   ....[21]....
        /*0268*/ 	.word	0x00000a40
        /*026c*/ 	.word	0x000000ff
        /*0270*/ 	.word	0x000000a8
        /*0274*/ 	.short	0x0100
        /*0276*/ 	.byte	0x08
	.zero		1


	//   ....[22]....
        /*0278*/ 	.word	0x00000b60
        /*027c*/ 	.word	0x000000ff
        /*0280*/ 	.word	0x000000b0
        /*0284*/ 	.short	0x0100
        /*0286*/ 	.byte	0x09
	.zero		1


	//   ....[23]....
        /*0288*/ 	.word	0x00000b70
        /*028c*/ 	.word	0x000000ff
        /*0290*/ 	.word	0x000000d0
        /*0294*/ 	.short	0x0100
        /*0296*/ 	.byte	0x09
	.zero		1


	//   ....[24]....
        /*0298*/ 	.word	0x00000b80
        /*029c*/ 	.word	0x000000ff
        /*02a0*/ 	.word	0x000000b8
        /*02a4*/ 	.short	0x0100
        /*02a6*/ 	.byte	0x09
	.zero		1


	//   ....[25]....
        /*02a8*/ 	.word	0x00000b90
        /*02ac*/ 	.word	0x000000ff
        /*02b0*/ 	.word	0x000000d8
        /*02b4*/ 	.short	0x0100
        /*02b6*/ 	.byte	0x09
	.zero		1


	//   ....[26]....
        /*02b8*/ 	.word	0x00000ba0
        /*02bc*/ 	.word	0x000000ff
        /*02c0*/ 	.word	0x000000c0
        /*02c4*/ 	.short	0x0100
        /*02c6*/ 	.byte	0x09
	.zero		1


	//   ....[27]....
        /*02c8*/ 	.word	0x00000bb0
        /*02cc*/ 	.word	0x000000ff
        /*02d0*/ 	.word	0x000000e0
        /*02d4*/ 	.short	0x0100
        /*02d6*/ 	.byte	0x09
	.zero		1


	//   ....[28]....
        /*02d8*/ 	.word	0x00000bc0
        /*02dc*/ 	.word	0x000000ff
        /*02e0*/ 	.word	0x000000c8
        /*02e4*/ 	.short	0x0100
        /*02e6*/ 	.byte	0x09
	.zero		1


	//   ....[29]....
        /*02e8*/ 	.word	0x00000bd0
        /*02ec*/ 	.word	0x000000ff
        /*02f0*/ 	.word	0x000000e8
        /*02f4*/ 	.short	0x0100
        /*02f6*/ 	.byte	0x09
	.zero		1


	//   ....[30]....
        /*02f8*/ 	.word	0x00000cc0
        /*02fc*/ 	.word	0x000000ff
        /*0300*/ 	.word	0x000000f0
        /*0304*/ 	.short	0x0100
        /*0306*/ 	.byte	0x08
	.zero		1


	//   ....[31]....
        /*0308*/ 	.word	0x00000cd0
        /*030c*/ 	.word	0x000000ff
        /*0310*/ 	.word	0x00000100
        /*0314*/ 	.short	0x0100
        /*0316*/ 	.byte	0x08
	.zero		1


	//   ....[32]....
        /*0318*/ 	.word	0x00000ce0
        /*031c*/ 	.word	0x000000ff
        /*0320*/ 	.word	0x000000f8
        /*0324*/ 	.short	0x0100
        /*0326*/ 	.byte	0x08
	.zero		1


	//   ....[33]....
        /*0328*/ 	.word	0x00000cf0
        /*032c*/ 	.word	0x000000ff
        /*0330*/ 	.word	0x00000108
        /*0334*/ 	.short	0x0100
        /*0336*/ 	.byte	0x08
	.zero		1


	//   ....[34]....
        /*0338*/ 	.word	0x00000de0
        /*033c*/ 	.word	0x000000ff
        /*0340*/ 	.word	0x00000110
        /*0344*/ 	.short	0x0100
        /*0346*/ 	.byte	0x07
	.zero		1


	//   ....[35]....
        /*0348*/ 	.word	0x000017f0
        /*034c*/ 	.word	0x00000002
        /*0350*/ 	.word	0x00000100
        /*0354*/ 	.short	0x010a
        /*0356*/ 	.byte	0xff
	.zero		1


	//   ....[36]....
        /*0358*/ 	.word	0x00001820
        /*035c*/ 	.word	0x00000002
        /*0360*/ 	.word	0x000000f0
        /*0364*/ 	.short	0x0101
        /*0366*/ 	.byte	0xff
	.zero		1


	//   ....[37]....
        /*0368*/ 	.word	0x000018f0
        /*036c*/ 	.word	0x000000ff
        /*0370*/ 	.word	0x00000020
        /*0374*/ 	.short	0x010a
        /*0376*/ 	.byte	0x08
	.zero		1


	//   ....[38]....
        /*0378*/ 	.word	0x000019f0
        /*037c*/ 	.word	0x000000ff
        /*0380*/ 	.word	0x00000020
        /*0384*/ 	.short	0x010a
        /*0386*/ 	.byte	0x21
	.zero		1


	//   ....[39]....
        /*0388*/ 	.word	0x00001ba0
        /*038c*/ 	.word	0x000000ff
        /*0390*/ 	.word	0x00000020
        /*0394*/ 	.short	0x010a
        /*0396*/ 	.byte	0x08
	.zero		1


	//   ....[40]....
        /*0398*/ 	.word	0x00001ca0
        /*039c*/ 	.word	0x000000ff
        /*03a0*/ 	.word	0x00000088
        /*03a4*/ 	.short	0x0101
        /*03a6*/ 	.byte	0x06
	.zero		1


	//   ....[41]....
        /*03a8*/ 	.word	0x00001cc0
        /*03ac*/ 	.word	0x000000ff
        /*03b0*/ 	.word	0x00000020
        /*03b4*/ 	.short	0x010a
        /*03b6*/ 	.byte	0x08
	.zero		1


	//   ....[42]....
        /*03b8*/ 	.word	0x00001d40
        /*03bc*/ 	.word	0x000000ff
        /*03c0*/ 	.word	0x00000020
        /*03c4*/ 	.short	0x010a
        /*03c6*/ 	.byte	0x11
	.zero		1


	//   ....[43]....
        /*03c8*/ 	.word	0x00001ed0
        /*03cc*/ 	.word	0x000000ff
        /*03d0*/ 	.word	0x00000020
        /*03d4*/ 	.short	0x010a
        /*03d6*/ 	.byte	0x08
	.zero		1


	//   ....[44]....
        /*03d8*/ 	.word	0x00002020
        /*03dc*/ 	.word	0x00000002
        /*03e0*/ 	.word	0x00000090
        /*03e4*/ 	.short	0x010a
        /*03e6*/ 	.byte	0xff
	.zero		1


	//   ....[45]....
        /*03e8*/ 	.word	0x000020e0
        /*03ec*/ 	.word	0x00000002
        /*03f0*/ 	.word	0x00000000
        /*03f4*/ 	.short	0x0101
        /*03f6*/ 	.byte	0xff
	.zero		1


	//   ....[46]....
        /*03f8*/ 	.word	0x00002640
        /*03fc*/ 	.word	0x000000ff
        /*0400*/ 	.word	0x00000000
        /*0404*/ 	.short	0x010a
        /*0406*/ 	.byte	0x04
	.zero		1


	//   ....[47]....
        /*0408*/ 	.word	0x000026d0
        /*040c*/ 	.word	0x000000ff
        /*0410*/ 	.word	0x00000000
        /*0414*/ 	.short	0x010a
        /*0416*/ 	.byte	0x04
	.zero		1


	//   ....[48]....
        /*0418*/ 	.word	0x00002760
        /*041c*/ 	.word	0x000000ff
        /*0420*/ 	.word	0x00000000
        /*0424*/ 	.short	0x010a
        /*0426*/ 	.byte	0x04
	.zero		1


	//   ....[49]....
        /*0428*/ 	.word	0x00002800
        /*042c*/ 	.word	0x00000000
        /*0430*/ 	.word	0x00000000
        /*0434*/ 	.short	0x010a
        /*0436*/ 	.byte	0xff
	.zero		1


	//   ....[50]....
        /*0438*/ 	.word	0x00002930
        /*043c*/ 	.word	0x00000000
        /*0440*/ 	.word	0x000000f0
        /*0444*/ 	.short	0x010a
        /*0446*/ 	.byte	0xff
	.zero		1


	//   ....[51]....
        /*0448*/ 	.word	0x000029a0
        /*044c*/ 	.word	0x00000000
        /*0450*/ 	.word	0x00000000
        /*0454*/ 	.short	0x0101
        /*0456*/ 	.byte	0xff
	.zero		1


	//   ....[52]....
        /*0458*/ 	.word	0x000029c0
        /*045c*/ 	.word	0x000000ff
        /*0460*/ 	.word	0x000000a0
        /*0464*/ 	.short	0x010a
        /*0466*/ 	.byte	0x05
	.zero		1


	//   ....[53]....
        /*0468*/ 	.word	0x00002ae0
        /*046c*/ 	.word	0x00000000
        /*0470*/ 	.word	0x00000090
        /*0474*/ 	.short	0x010a
        /*0476*/ 	.byte	0xff
	.zero		1


	//   ....[54]....
        /*0478*/ 	.word	0x00002be0
        /*047c*/ 	.word	0x00000000
        /*0480*/ 	.word	0x00000000
        /*0484*/ 	.short	0x0101
        /*0486*/ 	.byte	0xff
	.zero		1


	//   ....[55]....
        /*0488*/ 	.word	0x00002c70
        /*048c*/ 	.word	0x000000ff
        /*0490*/ 	.word	0x000000a0
        /*0494*/ 	.short	0x0106
        /*0496*/ 	.byte	0x05
	.zero		1


	//   ....[56]....
        /*0498*/ 	.word	0x00002c90
        /*049c*/ 	.word	0x000000ff
        /*04a0*/ 	.word	0x000000a0
        /*04a4*/ 	.short	0x010a
        /*04a6*/ 	.byte	0x05
	.zero		1


	//   ....[57]....
        /*04a8*/ 	.word	0x00002d20
        /*04ac*/ 	.word	0x000000ff
        /*04b0*/ 	.word	0x000000a0
        /*04b4*/ 	.short	0x0106
        /*04b6*/ 	.byte	0x04
	.zero		1


	//   ....[58]....
        /*04b8*/ 	.word	0x00002d60
        /*04bc*/ 	.word	0x00000000
        /*04c0*/ 	.word	0x000000a0
        /*04c4*/ 	.short	0x010a
        /*04c6*/ 	.byte	0xff
	.zero		1


	//   ....[59]....
        /*04c8*/ 	.word	0x00002fa0
        /*04cc*/ 	.word	0x000000ff
        /*04d0*/ 	.word	0x00000008
        /*04d4*/ 	.short	0x010a
        /*04d6*/ 	.byte	0x06
	.zero		1


	//   ....[60]....
        /*04d8*/ 	.word	0x00002fc0
        /*04dc*/ 	.word	0x000000ff
        /*04e0*/ 	.word	0x00000008
        /*04e4*/ 	.short	0x010a
        /*04e6*/ 	.byte	0x06
	.zero		1


	//   ....[61]....
        /*04e8*/ 	.word	0x00003150
        /*04ec*/ 	.word	0x000000ff
        /*04f0*/ 	.word	0x00000008
        /*04f4*/ 	.short	0x010a
        /*04f6*/ 	.byte	0x06
	.zero		1


	//   ....[62]....
        /*04f8*/ 	.word	0x00003170
        /*04fc*/ 	.word	0x000000ff
        /*0500*/ 	.word	0x00000008
        /*0504*/ 	.short	0x010a
        /*0506*/ 	.byte	0x06
	.zero		1


	//   ....[63]....
        /*0508*/ 	.word	0x00003230
        /*050c*/ 	.word	0x000000ff
        /*0510*/ 	.word	0x00000000
        /*0514*/ 	.short	0x0101
        /*0516*/ 	.byte	0x07
	.zero		1


	//   ....[64]....
        /*0518*/ 	.word	0x00003530
        /*051c*/ 	.word	0x00000000
        /*0520*/ 	.word	0x00000090
        /*0524*/ 	.short	0x010a
        /*0526*/ 	.byte	0xff
	.zero		1


	//   ....[65]....
        /*0528*/ 	.word	0x000035f0
        /*052c*/ 	.word	0x00000000
        /*0530*/ 	.word	0x00000000
        /*0534*/ 	.short	0x0101
        /*0536*/ 	.byte	0xff
	.zero		1


	//   ....[66]....
        /*0538*/ 	.word	0x000036b0
        /*053c*/ 	.word	0x000000ff
        /*0540*/ 	.word	0x00000000
        /*0544*/ 	.short	0x010a
        /*0546*/ 	.byte	0x06
	.zero		1


	//   ....[67]....
        /*0548*/ 	.word	0x000036c0
        /*054c*/ 	.word	0x000000ff
        /*0550*/ 	.word	0x000000d0
        /*0554*/ 	.short	0x010a
        /*0556*/ 	.byte	0x0a
	.zero		1


	//   ....[68]....
        /*0558*/ 	.word	0x00003770
        /*055c*/ 	.word	0x000000ff
        /*0560*/ 	.word	0x00000000
        /*0564*/ 	.short	0x010a
        /*0566*/ 	.byte	0x09
	.zero		1


	//   ....[69]....
        /*0568*/ 	.word	0x000038b0
        /*056c*/ 	.word	0x000000ff
        /*0570*/ 	.word	0x00000000
        /*0574*/ 	.short	0x010a
        /*0576*/ 	.byte	0x06
	.zero		1


	//   ....[70]....
        /*0578*/ 	.word	0x00003b00
        /*057c*/ 	.word	0x000000ff
        /*0580*/ 	.word	0x00000000
        /*0584*/ 	.short	0x010a
        /*0586*/ 	.byte	0x07
	.zero		1


	//   ....[71]....
        /*0588*/ 	.word	0x00003b90
        /*058c*/ 	.word	0x000000ff
        /*0590*/ 	.word	0x00000000
        /*0594*/ 	.short	0x010a
        /*0596*/ 	.byte	0x07
	.zero		1


	//   ....[72]....
        /*0598*/ 	.word	0x00003c20
        /*059c*/ 	.word	0x000000ff
        /*05a0*/ 	.word	0x00000000
        /*05a4*/ 	.short	0x010a
        /*05a6*/ 	.byte	0x07
	.zero		1


	//   ....[73]....
        /*05a8*/ 	.word	0x00003cc0
        /*05ac*/ 	.word	0x00000000
        /*05b0*/ 	.word	0x00000000
        /*05b4*/ 	.short	0x010a
        /*05b6*/ 	.byte	0xff
	.zero		1


	//   ....[74]....
        /*05b8*/ 	.word	0x00003d00
        /*05bc*/ 	.word	0x00000000
        /*05c0*/ 	.word	0x00000000
        /*05c4*/ 	.short	0x010a
        /*05c6*/ 	.byte	0xff
	.zero		1


	//   ....[75]....
        /*05c8*/ 	.word	0x00003d70
        /*05cc*/ 	.word	0x000000ff
        /*05d0*/ 	.word	0x00000000
        /*05d4*/ 	.short	0x0101
        /*05d6*/ 	.byte	0x05
	.zero		1


	//   ....[76]....
        /*05d8*/ 	.word	0x00003db0
        /*05dc*/ 	.word	0x000000ff
        /*05e0*/ 	.word	0x00000110
        /*05e4*/ 	.short	0x010a
        /*05e6*/ 	.byte	0x08
	.zero		1


	//   ....[77]....
        /*05e8*/ 	.word	0x00003e00
        /*05ec*/ 	.word	0x000000ff
        /*05f0*/ 	.word	0x00000000
        /*05f4*/ 	.short	0x0101
        /*05f6*/ 	.byte	0x05
	.zero		1


	//   ....[78]....
        /*05f8*/ 	.word	0x00004250
        /*05fc*/ 	.word	0x00000000
        /*0600*/ 	.word	0x00000090
        /*0604*/ 	.short	0x010a
        /*0606*/ 	.byte	0xff
	.zero		1


	//   ....[79]....
        /*0608*/ 	.word	0x00004310
        /*060c*/ 	.word	0x00000000
        /*0610*/ 	.word	0x00000000
        /*0614*/ 	.short	0x0101
        /*0616*/ 	.byte	0xff
	.zero		1


	//   ....[80]....
        /*0618*/ 	.word	0x00004630
        /*061c*/ 	.word	0x000000ff
        /*0620*/ 	.word	0x00000088
        /*0624*/ 	.short	0x010a
        /*0626*/ 	.byte	0x07
	.zero		1


	//   ....[81]....
        /*0628*/ 	.word	0x00004820
        /*062c*/ 	.word	0x000000ff
        /*0630*/ 	.word	0x00000060
        /*0634*/ 	.short	0x010a
        /*0636*/ 	.byte	0x07
	.zero		1


	//   ....[82]....
        /*0638*/ 	.word	0x00004990
        /*063c*/ 	.word	0x000000ff
        /*0640*/ 	.word	0x00000040
        /*0644*/ 	.short	0x010b
        /*0646*/ 	.byte	0x07
	.zero		1


	//   ....[83]....
        /*0648*/ 	.word	0x000049a0
        /*064c*/ 	.word	0x000000ff
        /*0650*/ 	.word	0x00000000
        /*0654*/ 	.short	0x0101
        /*0656*/ 	.byte	0x08
	.zero		1


	//   ....[84]....
        /*0658*/ 	.word	0x000049b0
        /*065c*/ 	.word	0x000000ff
        /*0660*/ 	.word	0x00000068
        /*0664*/ 	.short	0x010a
        /*0666*/ 	.byte	0x07
	.zero		1


	//   ....[85]....
        /*0668*/ 	.word	0x00004b00
        /*066c*/ 	.word	0x000000ff
        /*0670*/ 	.word	0x00000048
        /*0674*/ 	.short	0x010b
        /*0676*/ 	.byte	0x07
	.zero		1


	//   ....[86]....
        /*0678*/ 	.word	0x00004b10
        /*067c*/ 	.word	0x000000ff
        /*0680*/ 	.word	0x00000000
        /*0684*/ 	.short	0x0101
        /*0686*/ 	.byte	0x08
	.zero		1


	//   ....[87]....
        /*0688*/ 	.word	0x00004b20
        /*068c*/ 	.word	0x000000ff
        /*0690*/ 	.word	0x00000070
        /*0694*/ 	.short	0x010a
        /*0696*/ 	.byte	0x07
	.zero		1


	//   ....[88]....
        /*0698*/ 	.word	0x00004ca0
        /*069c*/ 	.word	0x000000ff
        /*06a0*/ 	.word	0x00000050
        /*06a4*/ 	.short	0x010b
        /*06a6*/ 	.byte	0x07
	.zero		1


	//   ....[89]....
        /*06a8*/ 	.word	0x00004ce0
        /*06ac*/ 	.word	0x000000ff
        /*06b0*/ 	.word	0x00000000
        /*06b4*/ 	.short	0x0101
        /*06b6*/ 	.byte	0x08
	.zero		1


	//   ....[90]....
        /*06b8*/ 	.word	0x00004d20
        /*06bc*/ 	.word	0x000000ff
        /*06c0*/ 	.word	0x00000078
        /*06c4*/ 	.short	0x010a
        /*06c6*/ 	.byte	0x07
	.zero		1


	//   ....[91]....
        /*06c8*/ 	.word	0x00004f60
        /*06cc*/ 	.word	0x000000ff
        /*06d0*/ 	.word	0x00000058
        /*06d4*/ 	.short	0x010b
        /*06d6*/ 	.byte	0x07
	.zero		1


	//   ....[92]....
        /*06d8*/ 	.word	0x00004f80
        /*06dc*/ 	.word	0x000000ff
        /*06e0*/ 	.word	0x00000000
        /*06e4*/ 	.short	0x0101
        /*06e6*/ 	.byte	0x0d
	.zero		1


	//   ....[93]....
        /*06e8*/ 	.word	0x00004fb0
        /*06ec*/ 	.word	0x000000ff
        /*06f0*/ 	.word	0x00000060
        /*06f4*/ 	.short	0x010a
        /*06f6*/ 	.byte	0x07
	.zero		1


	//   ....[94]....
        /*06f8*/ 	.word	0x00004fd0
        /*06fc*/ 	.word	0x000000ff
        /*0700*/ 	.word	0x00000068
        /*0704*/ 	.short	0x010a
        /*0706*/ 	.byte	0x07
	.zero		1


	//   ....[95]....
        /*0708*/ 	.word	0x00004ff0
        /*070c*/ 	.word	0x000000ff
        /*0710*/ 	.word	0x00000070
        /*0714*/ 	.short	0x010a
        /*0716*/ 	.byte	0x07
	.zero		1


	//   ....[96]....
        /*0718*/ 	.word	0x00005030
        /*071c*/ 	.word	0x00000000
        /*0720*/ 	.word	0x00000078
        /*0724*/ 	.short	0x010a
        /*0726*/ 	.byte	0xff
	.zero		1


	//   ....[97]....
        /*0728*/ 	.word	0x00005360
        /*072c*/ 	.word	0x00000000
        /*0730*/ 	.word	0x00000090
        /*0734*/ 	.short	0x010a
        /*0736*/ 	.byte	0xff
	.zero		1


	//   ....[98]....
        /*0738*/ 	.word	0x00005470
        /*073c*/ 	.word	0x00000000
        /*0740*/ 	.word	0x00000000
        /*0744*/ 	.short	0x0101
        /*0746*/ 	.byte	0xff
	.zero		1


	//   ....[99]....
        /*0748*/ 	.word	0x00005ec0
        /*074c*/ 	.word	0x000000ff
        /*0750*/ 	.word	0x00000040
        /*0754*/ 	.short	0x010a
        /*0756*/ 	.byte	0x30
	.zero		1


	//   ....[100]....
        /*0758*/ 	.word	0x00005f00
        /*075c*/ 	.word	0x00000070
        /*0760*/ 	.word	0x000000b0
        /*0764*/ 	.short	0x010a
        /*0766*/ 	.byte	0xff
	.zero		1


	//   ....[101]....
        /*0768*/ 	.word	0x00005ff0
        /*076c*/ 	.word	0x000000ff
        /*0770*/ 	.word	0x00000040
        /*0774*/ 	.short	0x010a
        /*0776*/ 	.byte	0x30
	.zero		1


	//   ....[102]....
        /*0778*/ 	.word	0x000060e0
        /*077c*/ 	.word	0x00000070
        /*0780*/ 	.word	0x000000b0
        /*0784*/ 	.short	0x010a
        /*0786*/ 	.byte	0xff
	.zero		1


	//   ....[103]....
        /*0788*/ 	.word	0x00006bb0
        /*078c*/ 	.word	0x00000000
        /*0790*/ 	.word	0x00000000
        /*0794*/ 	.short	0x0101
        /*0796*/ 	.byte	0xff
	.zero		1


	//   ....[104]....
        /*0798*/ 	.word	0x00006bc0
        /*079c*/ 	.word	0x00000002
        /*07a0*/ 	.word	0x00000040
        /*07a4*/ 	.short	0x010a
        /*07a6*/ 	.byte	0xff
	.zero		1


	//   ....[105]....
        /*07a8*/ 	.word	0x00006ca0
        /*07ac*/ 	.word	0x00000002
        /*07b0*/ 	.word	0x00000040
        /*07b4*/ 	.short	0x010a
        /*07b6*/ 	.byte	0xff
	.zero		1


	//   ....[106]....
        /*07b8*/ 	.word	0x00007800
        /*07bc*/ 	.word	0x0000003f
        /*07c0*/ 	.word	0x00000000
        /*07c4*/ 	.short	0x0101
        /*07c6*/ 	.byte	0xff
	.zero		1


	//   ....[107]....
        /*07c8*/ 	.word	0x00007820
        /*07cc*/ 	.word	0x00000000
        /*07d0*/ 	.word	0x00000040
        /*07d4*/ 	.short	0x010a
        /*07d6*/ 	.byte	0xff
	.zero		1


	//   ....[108]....
        /*07d8*/ 	.word	0x000078f0
        /*07dc*/ 	.word	0x00000000
        /*07e0*/ 	.word	0x00000040
        /*07e4*/ 	.short	0x010a
        /*07e6*/ 	.byte	0xff
	.zero		1


	//   ....[109]....
        /*07e8*/ 	.word	0x00008450
        /*07ec*/ 	.word	0x0000003f
        /*07f0*/ 	.word	0x00000000
        /*07f4*/ 	.short	0x0101
        /*07f6*/ 	.byte	0xff
	.zero		1


	//   ....[110]....
        /*07f8*/ 	.word	0x00008470
        /*07fc*/ 	.word	0x00000000
        /*0800*/ 	.word	0x00000040
        /*0804*/ 	.short	0x010a
        /*0806*/ 	.byte	0xff
	.zero		1


	//   ....[111]....
        /*0808*/ 	.word	0x00008540
        /*080c*/ 	.word	0x00000000
        /*0810*/ 	.word	0x00000040
        /*0814*/ 	.short	0x010a
        /*0816*/ 	.byte	0xff
	.zero		1


	//   ....[112]....
        /*0818*/ 	.word	0x00008810
        /*081c*/ 	.word	0x00000070
        /*0820*/ 	.word	0x00000000
        /*0824*/ 	.short	0x0101
        /*0826*/ 	.byte	0xff
	.zero		1


	//   ....[113]....
        /*0828*/ 	.word	0x000090f0
        /*082c*/ 	.word	0x00000000
        /*0830*/ 	.word	0x00000000
        /*0834*/ 	.short	0x0101
        /*0836*/ 	.byte	0xff
	.zero		1


	//   ....[114]....
        /*0838*/ 	.word	0x00009360
        /*083c*/ 	.word	0x000000ff
        /*0840*/ 	.word	0x00000000
        /*0844*/ 	.short	0x0101
        /*0846*/ 	.byte	0x04
	.zero		1


	//   ....[115]....
        /*0848*/ 	.word	0x00009380
        /*084c*/ 	.word	0x00000002
        /*0850*/ 	.word	0x00000100
        /*0854*/ 	.short	0x010a
        /*0856*/ 	.byte	0xff
	.zero		1


	//   ....[116]....
        /*0858*/ 	.word	0x000093e0
        /*085c*/ 	.word	0x00000002
        /*0860*/ 	.word	0x00000020
        /*0864*/ 	.short	0x010a
        /*0866*/ 	.byte	0xff
	.zero		1


	//   ....[117]....
        /*0868*/ 	.word	0x00009440
        /*086c*/ 	.word	0x00000002
        /*0870*/ 	.word	0x00000020
        /*0874*/ 	.short	0x010a
        /*0876*/ 	.byte	0xff
	.zero		1


	//   ....[118]....
        /*0878*/ 	.word	0x00009490
        /*087c*/ 	.word	0x00000002
        /*0880*/ 	.word	0x00000090
        /*0884*/ 	.short	0x010a
        /*0886*/ 	.byte	0xff
	.zero		1


	//   ....[119]....
        /*0888*/ 	.word	0x000094f0
        /*088c*/ 	.word	0x00000000
        /*0890*/ 	.word	0x00000000
        /*0894*/ 	.short	0x010a
        /*0896*/ 	.byte	0xff
	.zero		1


	//   ....[120]....
        /*0898*/ 	.word	0x00009550
        /*089c*/ 	.word	0x00000000
        /*08a0*/ 	.word	0x00000000
        /*08a4*/ 	.short	0x010a
        /*08a6*/ 	.byte	0xff
	.zero		1


	//   ....[121]....
        /*08a8*/ 	.word	0x000095b0
        /*08ac*/ 	.word	0x00000000
        /*08b0*/ 	.word	0x00000000
        /*08b4*/ 	.short	0x010a
        /*08b6*/ 	.byte	0xff
	.zero		1


	//   ....[122]....
        /*08b8*/ 	.word	0x00009600
        /*08bc*/ 	.word	0x00000000
        /*08c0*/ 	.word	0x000000f0
        /*08c4*/ 	.short	0x010a
        /*08c6*/ 	.byte	0xff
	.zero		1


	//   ....[123]....
        /*08c8*/ 	.word	0x00009660
        /*08cc*/ 	.word	0x00000000
        /*08d0*/ 	.word	0x000000a0
        /*08d4*/ 	.short	0x010a
        /*08d6*/ 	.byte	0xff
	.zero		1


	//   ....[124]....
        /*08d8*/ 	.word	0x000096b0
        /*08dc*/ 	.word	0x00000000
        /*08e0*/ 	.word	0x00000090
        /*08e4*/ 	.short	0x010a
        /*08e6*/ 	.byte	0xff
	.zero		1


	//   ....[125]....
        /*08e8*/ 	.word	0x00009710
        /*08ec*/ 	.word	0x00000000
        /*08f0*/ 	.word	0x000000a0
        /*08f4*/ 	.short	0x010a
        /*08f6*/ 	.byte	0xff
	.zero		1


	//   ....[126]....
        /*08f8*/ 	.word	0x00009770
        /*08fc*/ 	.word	0x00000004
        /*0900*/ 	.word	0x00000008
        /*0904*/ 	.short	0x010a
        /*0906*/ 	.byte	0xff
	.zero		1


	//   ....[127]....
        /*0908*/ 	.word	0x00009850
        /*090c*/ 	.word	0x00000002
        /*0910*/ 	.word	0x00000008
        /*0914*/ 	.short	0x010a
        /*0916*/ 	.byte	0xff
	.zero		1


	//   ....[128]....
        /*0918*/ 	.word	0x000098a0
        /*091c*/ 	.word	0x00000000
        /*0920*/ 	.word	0x00000090
        /*0924*/ 	.short	0x010a
        /*0926*/ 	.byte	0xff
	.zero		1


	//   ....[129]....
        /*0928*/ 	.word	0x00009900
        /*092c*/ 	.word	0x00000000
        /*0930*/ 	.word	0x000000d0
        /*0934*/ 	.short	0x010a
        /*0936*/ 	.byte	0xff
	.zero		1


	//   ....[130]....
        /*0938*/ 	.word	0x00009960
        /*093c*/ 	.word	0x00000000
        /*0940*/ 	.word	0x00000000
        /*0944*/ 	.short	0x010a
        /*0946*/ 	.byte	0xff
	.zero		1


	//   ....[131]....
        /*0948*/ 	.word	0x000099c0
        /*094c*/ 	.word	0x00000000
        /*0950*/ 	.word	0x00000000
        /*0954*/ 	.short	0x010a
        /*0956*/ 	.byte	0xff
	.zero		1


	//   ....[132]....
        /*0958*/ 	.word	0x00009a20
        /*095c*/ 	.word	0x00000000
        /*0960*/ 	.word	0x00000000
        /*0964*/ 	.short	0x010a
        /*0966*/ 	.byte	0xff
	.zero		1


	//   ....[133]....
        /*0968*/ 	.word	0x00009a80
        /*096c*/ 	.word	0x00000000
        /*0970*/ 	.word	0x00000000
        /*0974*/ 	.short	0x010a
        /*0976*/ 	.byte	0xff
	.zero		1


	//   ....[134]....
        /*0978*/ 	.word	0x00009ae0
        /*097c*/ 	.word	0x00000000
        /*0980*/ 	.word	0x00000110
        /*0984*/ 	.short	0x010a
        /*0986*/ 	.byte	0xff
	.zero		1


	//   ....[135]....
        /*0988*/ 	.word	0x00009b30
        /*098c*/ 	.word	0x00000000
        /*0990*/ 	.word	0x00000090
        /*0994*/ 	.short	0x010a
        /*0996*/ 	.byte	0xff
	.zero		1


	//   ....[136]....
        /*0998*/ 	.word	0x00009b90
        /*099c*/ 	.word	0x00000000
        /*09a0*/ 	.word	0x00000088
        /*09a4*/ 	.short	0x010a
        /*09a6*/ 	.byte	0xff
	.zero		1


	//   ....[137]....
        /*09a8*/ 	.word	0x00009bf0
        /*09ac*/ 	.word	0x00000000
        /*09b0*/ 	.word	0x00000060
        /*09b4*/ 	.short	0x010a
        /*09b6*/ 	.byte	0xff
	.zero		1


	//   ....[138]....
        /*09b8*/ 	.word	0x00009c50
        /*09bc*/ 	.word	0x00000000
        /*09c0*/ 	.word	0x00000068
        /*09c4*/ 	.short	0x010a
        /*09c6*/ 	.byte	0xff
	.zero		1


	//   ....[139]....
        /*09c8*/ 	.word	0x00009cb0
        /*09cc*/ 	.word	0x00000000
        /*09d0*/ 	.word	0x00000070
        /*09d4*/ 	.short	0x010a
        /*09d6*/ 	.byte	0xff
	.zero		1


	//   ....[140]....
        /*09d8*/ 	.word	0x00009d10
        /*09dc*/ 	.word	0x00000000
        /*09e0*/ 	.word	0x00000078
        /*09e4*/ 	.short	0x010a
        /*09e6*/ 	.byte	0xff
	.zero		1


	//   ....[141]....
        /*09e8*/ 	.word	0x00009d70
        /*09ec*/ 	.word	0x00000000
        /*09f0*/ 	.word	0x00000060
        /*09f4*/ 	.short	0x010a
        /*09f6*/ 	.byte	0xff
	.zero		1


	//   ....[142]....
        /*09f8*/ 	.word	0x00009dd0
        /*09fc*/ 	.word	0x00000000
        /*0a00*/ 	.word	0x00000068
        /*0a04*/ 	.short	0x010a
        /*0a06*/ 	.byte	0xff
	.zero		1


	//   ....[143]....
        /*0a08*/ 	.word	0x00009e30
        /*0a0c*/ 	.word	0x00000000
        /*0a10*/ 	.word	0x00000070
        /*0a14*/ 	.short	0x010a
        /*0a16*/ 	.byte	0xff
	.zero		1


	//   ....[144]....
        /*0a18*/ 	.word	0x00009e80
        /*0a1c*/ 	.word	0x00000000
        /*0a20*/ 	.word	0x00000090
        /*0a24*/ 	.short	0x010a
        /*0a26*/ 	.byte	0xff
	.zero		1


	//   ....[145]....
        /*0a28*/ 	.word	0x00009ee0
        /*0a2c*/ 	.word	0x00000002
        /*0a30*/ 	.word	0x00000040
        /*0a34*/ 	.short	0x010a
        /*0a36*/ 	.byte	0xff
	.zero		1


	//   ....[146]....
        /*0a38*/ 	.word	0x00009f30
        /*0a3c*/ 	.word	0x00000070
        /*0a40*/ 	.word	0x000000b0
        /*0a44*/ 	.short	0x010a
        /*0a46*/ 	.byte	0xff
	.zero		1


	//   ....[147]....
        /*0a48*/ 	.word	0x00009f80
        /*0a4c*/ 	.word	0x00000002
        /*0a50*/ 	.word	0x00000040
        /*0a54*/ 	.short	0x010a
        /*0a56*/ 	.byte	0xff
	.zero		1


	//   ....[148]....
        /*0a58*/ 	.word	0x00009fd0
        /*0a5c*/ 	.word	0x00000000
        /*0a60*/ 	.word	0x00000040
        /*0a64*/ 	.short	0x010a
        /*0a66*/ 	.byte	0xff
	.zero		1


	//   ....[149]....
        /*0a68*/ 	.word	0x0000a020
        /*0a6c*/ 	.word	0x00000000
        /*0a70*/ 	.word	0x00000040
        /*0a74*/ 	.short	0x010a
        /*0a76*/ 	.byte	0xff
	.zero		1


	//----- nvinfo : EIATTR_NUM_MBARRIERS
	.align		4
.L_47:
        /*0a78*/ 	.byte	0x03, 0x38
        /*0a7a*/ 	.short	0x0023


	//----- nvinfo : EIATTR_EXIT_INSTR_OFFSETS
	.align		4
        /*0a7c*/ 	.byte	0x04, 0x1c
        /*0a7e*/ 	.short	(.L_49 - .L_48)


	//   ....[0]....
.L_48:
        /*0a80*/ 	.word	0x00002830


	//   ....[1]....
        /*0a84*/ 	.word	0x00002d30


	//   ....[2]....
        /*0a88*/ 	.word	0x00002d90


	//   ....[3]....
        /*0a8c*/ 	.word	0x00004030


	//   ....[4]....
        /*0a90*/ 	.word	0x00005060


	//   ....[5]....
        /*0a94*/ 	.word	0x000050a0


	//   ....[6]....
        /*0a98*/ 	.word	0x00009250


	//   ....[7]....
        /*0a9c*/ 	.word	0x000092d0


	//   ....[8]....
        /*0aa0*/ 	.word	0x00009300


	//   ....[9]....
        /*0aa4*/ 	.word	0x00009370


	//----- nvinfo : EIATTR_MAX_THREADS
	.align		4
.L_49:
        /*0aa8*/ 	.byte	0x04, 0x05
        /*0aaa*/ 	.short	(.L_51 - .L_50)
.L_50:
        /*0aac*/ 	.word	0x00000100
        /*0ab0*/ 	.word	0x00000001
        /*0ab4*/ 	.word	0x00000001


	//----- nvinfo : EIATTR_CRS_STACK_SIZE
	.align		4
.L_51:
        /*0ab8*/ 	.byte	0x04, 0x1e
        /*0aba*/ 	.short	(.L_53 - .L_52)
.L_52:
        /*0abc*/ 	.word	0x00000000


	//----- nvinfo : EIATTR_CBANK_PARAM_SIZE
	.align		4
.L_53:
        /*0ac0*/ 	.byte	0x03, 0x19
        /*0ac2*/ 	.short	0x0800


	//----- nvinfo : EIATTR_PARAM_CBANK
	.align		4
        /*0ac4*/ 	.byte	0x04, 0x0a
        /*0ac6*/ 	.short	(.L_55 - .L_54)
	.align		4
.L_54:
        /*0ac8*/ 	.word	index@(.nv.constant0._ZN7cutlass13device_kernelINS_4gemm6kernel13GemmUniversalIN4cute5tupleIJiiiiEEENS1_10collective13CollectiveMmaINS1_35MainloopSm100TmaUmmaWarpSpecializedILi4ELi2ELi4ENS5_IJNS4_1CILi2EEENSA_ILi1EEESC_EEEEENS5_IJNSA_ILi256EEENSA_ILi128EEENSA_ILi32EEEEEENS_6half_tENS5_IJlSC_lEEESJ_SK_NS4_8TiledMMAINS4_8MMA_AtomIJNS4_26SM100_MMA_F16BF16_2x1SM_SSISJ_SJ_fLi256ELi128ELNS4_4UMMA5MajorE0ELSP_0ELNSO_7ScaleInE0ELSQ_0EEEEEENS4_6LayoutINS5_IJSC_SC_SC_EEENS5_IJNSA_ILi0EEESV_SV_EEEEENS5_IJNS4_10UnderscoreESY_SY_EEEEENS4_18SM100_TMA_2SM_LOADENS4_14ComposedLayoutINS4_7SwizzleILi2ELi4ELi3EEENS4_18smem_ptr_flag_bitsILi16EEENST_INS5_IJNSA_ILi8EEESH_EEENS5_IJSH_SC_EEEEEEEvNS4_8identityES11_S1B_vS1C_EENS_8epilogue10collective18CollectiveEpilogueINS1E_23Sm100TmaWarpSpecializedILi4ELi2ELi32ELb1ELb0EEEJNS5_IJSG_SG_SH_EEENS5_IJNST_ISG_SC_EENST_ISH_SC_EEEEESJ_SK_SJ_SK_NS1E_6fusion15FusionCallbacksIS1I_NS1N_17LinearCombinationISJ_fSJ_fLNS_15FloatRoundStyleE2EEES1J_S1M_JEEENS4_5SM1004TMEM4LOAD26SM100_TMEM_LOAD_32dp32b32xENS4_13SM90_TMA_LOADES1B_NS4_39AutoVectorizingCopyWithAssumedAlignmentILi128EEENS4_14SM90_TMA_STOREES1B_S1Z_S1Z_EEEvvEEEEvNT_6ParamsE)
        /*0acc*/ 	.short	0x0380
        /*0ace*/ 	.short	0x0800


	//----- nvinfo : EIATTR_SW_WAR
	.align		4
.L_55:
        /*0ad0*/ 	.byte	0x04, 0x36
        /*0ad2*/ 	.short	(.L_57 - .L_56)
.L_56:
        /*0ad4*/ 	.word	0x00000008
.L_57:


//--------------------- .nv.callgraph             --------------------------
	.section	.nv.callgraph,"",@"SHT_CUDA_CALLGRAPH"
	.align	4
	.sectionentsize	8
	.align		4
        /*0000*/ 	.word	0x00000000
	.align		4
        /*0004*/ 	.word	0xffffffff
	.align		4
        /*0008*/ 	.word	index@(_ZN7cutlass13device_kernelINS_4gemm6kernel13GemmUniversalIN4cute5tupleIJiiiiEEENS1_10collective13CollectiveMmaINS1_35MainloopSm100TmaUmmaWarpSpecializedILi4ELi2ELi4ENS5_IJNS4_1CILi2EEENSA_ILi1EEESC_EEEEENS5_IJNSA_ILi256EEENSA_ILi128EEENSA_ILi32EEEEEENS_6half_tENS5_IJlSC_lEEESJ_SK_NS4_8TiledMMAINS4_8MMA_AtomIJNS4_26SM100_MMA_F16BF16_2x1SM_SSISJ_SJ_fLi256ELi128ELNS4_4UMMA5MajorE0ELSP_0ELNSO_7ScaleInE0ELSQ_0EEEEEENS4_6LayoutINS5_IJSC_SC_SC_EEENS5_IJNSA_ILi0EEESV_SV_EEEEENS5_IJNS4_10UnderscoreESY_SY_EEEEENS4_18SM100_TMA_2SM_LOADENS4_14ComposedLayoutINS4_7SwizzleILi2ELi4ELi3EEENS4_18smem_ptr_flag_bitsILi16EEENST_INS5_IJNSA_ILi8EEESH_EEENS5_IJSH_SC_EEEEEEEvNS4_8identityES11_S1B_vS1C_EENS_8epilogue10collective18CollectiveEpilogueINS1E_23Sm100TmaWarpSpecializedILi4ELi2ELi32ELb1ELb0EEEJNS5_IJSG_SG_SH_EEENS5_IJNST_ISG_SC_EENST_ISH_SC_EEEEESJ_SK_SJ_SK_NS1E_6fusion15FusionCallbacksIS1I_NS1N_17LinearCombinationISJ_fSJ_fLNS_15FloatRoundStyleE2EEES1J_S1M_JEEENS4_5SM1004TMEM4LOAD26SM100_TMEM_LOAD_32dp32b32xENS4_13SM90_TMA_LOADES1B_NS4_39AutoVectorizingCopyWithAssumedAlignmentILi128EEENS4_14SM90_TMA_STOREES1B_S1Z_S1Z_EEEvvEEEEvNT_6ParamsE)
	.align		4
        /*000c*/ 	.word	index@(__assertfail)
	.align		4
        /*0010*/ 	.word	0x00000000
	.align		4
        /*0014*/ 	.word	0xfffffffe
	.align		4
        /*0018*/ 	.word	0x00000000
	.align		4
        /*001c*/ 	.word	0xfffffffd
	.align		4
        /*0020*/ 	.word	0x00000000
	.align		4
        /*0024*/ 	.word	0xfffffffc


//--------------------- .nv.constant4             --------------------------
	.section	.nv.constant4,"a",@progbits
	.align	8
	.align		8
.nv.constant4:
        /*0000*/ 	.dword	__assertfail
	.align		8
        /*0008*/ 	.dword	__unnamed_1
	.align		8
        /*0010*/ 	.dword	__unnamed_2
	.align		8
        /*0018*/ 	.dword	_ZN39_INTERNAL_ea7ea005_4_k_cu_06f2a206_69074cuda3std3__45__cpo5beginE
	.align		8
        /*0020*/ 	.dword	_ZN39_INTERNAL_ea7ea005_4_k_cu_06f2a206_69074cuda3std3__45__cpo3endE
	.align		8
        /*0028*/ 	.dword	_ZN39_INTERNAL_ea7ea005_4_k_cu_06f2a206_69074cuda3std3__45__cpo6cbeginE
	.align		8
        /*0030*/ 	.dword	_ZN39_INTERNAL_ea7ea005_4_k_cu_06f2a206_69074cuda3std3__45__cpo4cendE
	.align		8
        /*0038*/ 	.dword	_ZN39_INTERNAL_ea7ea005_4_k_cu_06f2a206_69074cuda3std3__441_GLOBAL__N__ea7ea005_4_k_cu_06f2a206_69076ignoreE
	.align		8
        /*0040*/ 	.dword	_ZN39_INTERNAL_ea7ea005_4_k_cu_06f2a206_69074cuda3std3__419piecewise_constructE
	.align		8
        /*0048*/ 	.dword	_ZN39_INTERNAL_ea7ea005_4_k_cu_06f2a206_69074cuda3std3__48in_placeE
	.align		8
        /*0050*/ 	.dword	_ZN39_INTERNAL_ea7ea005_4_k_cu_06f2a206_69074cuda3std6ranges3__45__cpo4swapE
	.align		8
        /*0058*/ 	.dword	_ZN39_INTERNAL_ea7ea005_4_k_cu_06f2a206_69074cuda3std6ranges3__45__cpo9iter_moveE
	.align		8
        /*0060*/ 	.dword	_ZN39_INTERNAL_ea7ea005_4_k_cu_06f2a206_69074cute7productE
	.align		8
        /*0068*/ 	.dword	_ZN39_INTERNAL_ea7ea005_4_k_cu_06f2a206_69074cute1_E
	.align		8
        /*0070*/ 	.dword	$str$25
	.align		8
        /*0078*/ 	.dword	$str$26
	.align		8
        /*0080*/ 	.dword	$str$27
	.align		8
        /*0088*/ 	.dword	$str$28


//--------------------- .text._ZN7cutlass13device_kernelINS_4gemm6kernel13GemmUniversalIN4cute5tupleIJiiiiEEENS1_10collective13CollectiveMmaINS1_35MainloopSm100TmaUmmaWarpSpecializedILi4ELi2ELi4ENS5_IJNS4_1CILi2EEENSA_ILi1EEESC_EEEEENS5_IJNSA_ILi256EEENSA_ILi128EEENSA_ILi32EEEEEENS_6half_tENS5_IJlSC_lEEESJ_SK_NS4_8TiledMMAINS4_8MMA_AtomIJNS4_26SM100_MMA_F16BF16_2x1SM_SSISJ_SJ_fLi256ELi128ELNS4_4UMMA5MajorE0ELSP_0ELNSO_7ScaleInE0ELSQ_0EEEEEENS4_6LayoutINS5_IJSC_SC_SC_EEENS5_IJNSA_ILi0EEESV_SV_EEEEENS5_IJNS4_10UnderscoreESY_SY_EEEEENS4_18SM100_TMA_2SM_LOADENS4_14ComposedLayoutINS4_7SwizzleILi2ELi4ELi3EEENS4_18smem_ptr_flag_bitsILi16EEENST_INS5_IJNSA_ILi8EEESH_EEENS5_IJSH_SC_EEEEEEEvNS4_8identityES11_S1B_vS1C_EENS_8epilogue10collective18CollectiveEpilogueINS1E_23Sm100TmaWarpSpecializedILi4ELi2ELi32ELb1ELb0EEEJNS5_IJSG_SG_SH_EEENS5_IJNST_ISG_SC_EENST_ISH_SC_EEEEESJ_SK_SJ_SK_NS1E_6fusion15FusionCallbacksIS1I_NS1N_17LinearCombinationISJ_fSJ_fLNS_15FloatRoundStyleE2EEES1J_S1M_JEEENS4_5SM1004TMEM4LOAD26SM100_TMEM_LOAD_32dp32b32xENS4_13SM90_TMA_LOADES1B_NS4_39AutoVectorizingCopyWithAssumedAlignmentILi128EEENS4_14SM90_TMA_STOREES1B_S1Z_S1Z_EEEvvEEEEvNT_6ParamsE --------------------------
	.section	.text._ZN7cutlass13device_kernelINS_4gemm6kernel13GemmUniversalIN4cute5tupleIJiiiiEEENS1_10collective13CollectiveMmaINS1_35MainloopSm100TmaUmmaWarpSpecializedILi4ELi2ELi4ENS5_IJNS4_1CILi2EEENSA_ILi1EEESC_EEEEENS5_IJNSA_ILi256EEENSA_ILi128EEENSA_ILi32EEEEEENS_6half_tENS5_IJlSC_lEEESJ_SK_NS4_8TiledMMAINS4_8MMA_AtomIJNS4_26SM100_MMA_F16BF16_2x1SM_SSISJ_SJ_fLi256ELi128ELNS4_4UMMA5MajorE0ELSP_0ELNSO_7ScaleInE0ELSQ_0EEEEEENS4_6LayoutINS5_IJSC_SC_SC_EEENS5_IJNSA_ILi0EEESV_SV_EEEEENS5_IJNS4_10UnderscoreESY_SY_EEEEENS4_18SM100_TMA_2SM_LOADENS4_14ComposedLayoutINS4_7SwizzleILi2ELi4ELi3EEENS4_18smem_ptr_flag_bitsILi16EEENST_INS5_IJNSA_ILi8EEESH_EEENS5_IJSH_SC_EEEEEEEvNS4_8identityES11_S1B_vS1C_EENS_8epilogue10collective18CollectiveEpilogueINS1E_23Sm100TmaWarpSpecializedILi4ELi2ELi32ELb1ELb0EEEJNS5_IJSG_SG_SH_EEENS5_IJNST_ISG_SC_EENST_ISH_SC_EEEEESJ_SK_SJ_SK_NS1E_6fusion15FusionCallbacksIS1I_NS1N_17LinearCombinationISJ_fSJ_fLNS_15FloatRoundStyleE2EEES1J_S1M_JEEENS4_5SM1004TMEM4LOAD26SM100_TMEM_LOAD_32dp32b32xENS4_13SM90_TMA_LOADES1B_NS4_39AutoVectorizingCopyWithAssumedAlignmentILi128EEENS4_14SM90_TMA_STOREES1B_S1Z_S1Z_EEEvvEEEEvNT_6ParamsE,"ax",@progbits
	.align	128
.text._ZN7cutlass13device_kernelINS_4gemm6kernel13GemmUniversalIN4cute5tupleIJiiiiEEENS1_10collective13CollectiveMmaINS1_35MainloopSm100TmaUmmaWarpSpecializedILi4ELi2ELi4ENS5_IJNS4_1CILi2EEENSA_ILi1EEESC_EEEEENS5_IJNSA_ILi256EEENSA_ILi128EEENSA_ILi32EEEEEENS_6half_tENS5_IJlSC_lEEESJ_SK_NS4_8TiledMMAINS4_8MMA_AtomIJNS4_26SM100_MMA_F16BF16_2x1SM_SSISJ_SJ_fLi256ELi128ELNS4_4UMMA5MajorE0ELSP_0ELNSO_7ScaleInE0ELSQ_0EEEEEENS4_6LayoutINS5_IJSC_SC_SC_EEENS5_IJNSA_ILi0EEESV_SV_EEEEENS5_IJNS4_10UnderscoreESY_SY_EEEEENS4_18SM100_TMA_2SM_LOADENS4_14ComposedLayoutINS4_7SwizzleILi2ELi4ELi3EEENS4_18smem_ptr_flag_bitsILi16EEENST_INS5_IJNSA_ILi8EEESH_EEENS5_IJSH_SC_EEEEEEEvNS4_8identityES11_S1B_vS1C_EENS_8epilogue10collective18CollectiveEpilogueINS1E_23Sm100TmaWarpSpecializedILi4ELi2ELi32ELb1ELb0EEEJNS5_IJSG_SG_SH_EEENS5_IJNST_ISG_SC_EENST_ISH_SC_EEEEESJ_SK_SJ_SK_NS1E_6fusion15FusionCallbacksIS1I_NS1N_17LinearCombinationISJ_fSJ_fLNS_15FloatRoundStyleE2EEES1J_S1M_JEEENS4_5SM1004TMEM4LOAD26SM100_TMEM_LOAD_32dp32b32xENS4_13SM90_TMA_LOADES1B_NS4_39AutoVectorizingCopyWithAssumedAlignmentILi128EEENS4_14SM90_TMA_STOREES1B_S1Z_S1Z_EEEvvEEEEvNT_6ParamsE:
        .type           _ZN7cutlass13device_kernelINS_4gemm6kernel13GemmUniversalIN4cute5tupleIJiiiiEEENS1_10collective13CollectiveMmaINS1_35MainloopSm100TmaUmmaWarpSpecializedILi4ELi2ELi4ENS5_IJNS4_1CILi2EEENSA_ILi1EEESC_EEEEENS5_IJNSA_ILi256EEENSA_ILi128EEENSA_ILi32EEEEEENS_6half_tENS5_IJlSC_lEEESJ_SK_NS4_8TiledMMAINS4_8MMA_AtomIJNS4_26SM100_MMA_F16BF16_2x1SM_SSISJ_SJ_fLi256ELi128ELNS4_4UMMA5MajorE0ELSP_0ELNSO_7ScaleInE0ELSQ_0EEEEEENS4_6LayoutINS5_IJSC_SC_SC_EEENS5_IJNSA_ILi0EEESV_SV_EEEEENS5_IJNS4_10UnderscoreESY_SY_EEEEENS4_18SM100_TMA_2SM_LOADENS4_14ComposedLayoutINS4_7SwizzleILi2ELi4ELi3EEENS4_18smem_ptr_flag_bitsILi16EEENST_INS5_IJNSA_ILi8EEESH_EEENS5_IJSH_SC_EEEEEEEvNS4_8identityES11_S1B_vS1C_EENS_8epilogue10collective18CollectiveEpilogueINS1E_23Sm100TmaWarpSpecializedILi4ELi2ELi32ELb1ELb0EEEJNS5_IJSG_SG_SH_EEENS5_IJNST_ISG_SC_EENST_ISH_SC_EEEEESJ_SK_SJ_SK_NS1E_6fusion15FusionCallbacksIS1I_NS1N_17LinearCombinationISJ_fSJ_fLNS_15FloatRoundStyleE2EEES1J_S1M_JEEENS4_5SM1004TMEM4LOAD26SM100_TMEM_LOAD_32dp32b32xENS4_13SM90_TMA_LOADES1B_NS4_39AutoVectorizingCopyWithAssumedAlignmentILi128EEENS4_14SM90_TMA_STOREES1B_S1Z_S1Z_EEEvvEEEEvNT_6ParamsE,@function
        .size           _ZN7cutlass13device_kernelINS_4gemm6kernel13GemmUniversalIN4cute5tupleIJiiiiEEENS1_10collective13CollectiveMmaINS1_35MainloopSm100TmaUmmaWarpSpecializedILi4ELi2ELi4ENS5_IJNS4_1CILi2EEENSA_ILi1EEESC_EEEEENS5_IJNSA_ILi256EEENSA_ILi128EEENSA_ILi32EEEEEENS_6half_tENS5_IJlSC_lEEESJ_SK_NS4_8TiledMMAINS4_8MMA_AtomIJNS4_26SM100_MMA_F16BF16_2x1SM_SSISJ_SJ_fLi256ELi128ELNS4_4UMMA5MajorE0ELSP_0ELNSO_7ScaleInE0ELSQ_0EEEEEENS4_6LayoutINS5_IJSC_SC_SC_EEENS5_IJNSA_ILi0EEESV_SV_EEEEENS5_IJNS4_10UnderscoreESY_SY_EEEEENS4_18SM100_TMA_2SM_LOADENS4_14ComposedLayoutINS4_7SwizzleILi2ELi4ELi3EEENS4_18smem_ptr_flag_bitsILi16EEENST_INS5_IJNSA_ILi8EEESH_EEENS5_IJSH_SC_EEEEEEEvNS4_8identityES11_S1B_vS1C_EENS_8epilogue10collective18CollectiveEpilogueINS1E_23Sm100TmaWarpSpecializedILi4ELi2ELi32ELb1ELb0EEEJNS5_IJSG_SG_SH_EEENS5_IJNST_ISG_SC_EENST_ISH_SC_EEEEESJ_SK_SJ_SK_NS1E_6fusion15FusionCallbacksIS1I_NS1N_17LinearCombinationISJ_fSJ_fLNS_15FloatRoundStyleE2EEES1J_S1M_JEEENS4_5SM1004TMEM4LOAD26SM100_TMEM_LOAD_32dp32b32xENS4_13SM90_TMA_LOADES1B_NS4_39AutoVectorizingCopyWithAssumedAlignmentILi128EEENS4_14SM90_TMA_STOREES1B_S1Z_S1Z_EEEvvEEEEvNT_6ParamsE,(.L_x_197 - _ZN7cutlass13device_kernelINS_4gemm6kernel13GemmUniversalIN4cute5tupleIJiiiiEEENS1_10collective13CollectiveMmaINS1_35MainloopSm100TmaUmmaWarpSpecializedILi4ELi2ELi4ENS5_IJNS4_1CILi2EEENSA_ILi1EEESC_EEEEENS5_IJNSA_ILi256EEENSA_ILi128EEENSA_ILi32EEEEEENS_6half_tENS5_IJlSC_lEEESJ_SK_NS4_8TiledMMAINS4_8MMA_AtomIJNS4_26SM100_MMA_F16BF16_2x1SM_SSISJ_SJ_fLi256ELi128ELNS4_4UMMA5MajorE0ELSP_0ELNSO_7ScaleInE0ELSQ_0EEEEEENS4_6LayoutINS5_IJSC_SC_SC_EEENS5_IJNSA_ILi0EEESV_SV_EEEEENS5_IJNS4_10UnderscoreESY_SY_EEEEENS4_18SM100_TMA_2SM_LOADENS4_14ComposedLayoutINS4_7SwizzleILi2ELi4ELi3EEENS4_18smem_ptr_flag_bitsILi16EEENST_INS5_IJNSA_ILi8EEESH_EEENS5_IJSH_SC_EEEEEEEvNS4_8identityES11_S1B_vS1C_EENS_8epilogue10collective18CollectiveEpilogueINS1E_23Sm100TmaWarpSpecializedILi4ELi2ELi32ELb1ELb0EEEJNS5_IJSG_SG_SH_EEENS5_IJNST_ISG_SC_EENST_ISH_SC_EEEEESJ_SK_SJ_SK_NS1E_6fusion15FusionCallbacksIS1I_NS1N_17LinearCombinationISJ_fSJ_fLNS_15FloatRoundStyleE2EEES1J_S1M_JEEENS4_5SM1004TMEM4LOAD26SM100_TMEM_LOAD_32dp32b32xENS4_13SM90_TMA_LOADES1B_NS4_39AutoVectorizingCopyWithAssumedAlignmentILi128EEENS4_14SM90_TMA_STOREES1B_S1Z_S1Z_EEEvvEEEEvNT_6ParamsE)
        .other          _ZN7cutlass13device_kernelINS_4gemm6kernel13GemmUniversalIN4cute5tupleIJiiiiEEENS1_10collective13CollectiveMmaINS1_35MainloopSm100TmaUmmaWarpSpecializedILi4ELi2ELi4ENS5_IJNS4_1CILi2EEENSA_ILi1EEESC_EEEEENS5_IJNSA_ILi256EEENSA_ILi128EEENSA_ILi32EEEEEENS_6half_tENS5_IJlSC_lEEESJ_SK_NS4_8TiledMMAINS4_8MMA_AtomIJNS4_26SM100_MMA_F16BF16_2x1SM_SSISJ_SJ_fLi256ELi128ELNS4_4UMMA5MajorE0ELSP_0ELNSO_7ScaleInE0ELSQ_0EEEEEENS4_6LayoutINS5_IJSC_SC_SC_EEENS5_IJNSA_ILi0EEESV_SV_EEEEENS5_IJNS4_10UnderscoreESY_SY_EEEEENS4_18SM100_TMA_2SM_LOADENS4_14ComposedLayoutINS4_7SwizzleILi2ELi4ELi3EEENS4_18smem_ptr_flag_bitsILi16EEENST_INS5_IJNSA_ILi8EEESH_EEENS5_IJSH_SC_EEEEEEEvNS4_8identityES11_S1B_vS1C_EENS_8epilogue10collective18CollectiveEpilogueINS1E_23Sm100TmaWarpSpecializedILi4ELi2ELi32ELb1ELb0EEEJNS5_IJSG_SG_SH_EEENS5_IJNST_ISG_SC_EENST_ISH_SC_EEEEESJ_SK_SJ_SK_NS1E_6fusion15FusionCallbacksIS1I_NS1N_17LinearCombinationISJ_fSJ_fLNS_15FloatRoundStyleE2EEES1J_S1M_JEEENS4_5SM1004TMEM4LOAD26SM100_TMEM_LOAD_32dp32b32xENS4_13SM90_TMA_LOADES1B_NS4_39AutoVectorizingCopyWithAssumedAlignmentILi128EEENS4_14SM90_TMA_STOREES1B_S1Z_S1Z_EEEvvEEEEvNT_6ParamsE,@"STO_CUDA_ENTRY STV_DEFAULT"
_ZN7cutlass13device_kernelINS_4gemm6kernel13GemmUniversalIN4cute5tupleIJiiiiEEENS1_10collective13CollectiveMmaINS1_35MainloopSm100TmaUmmaWarpSpecializedILi4ELi2ELi4ENS5_IJNS4_1CILi2EEENSA_ILi1EEESC_EEEEENS5_IJNSA_ILi256EEENSA_ILi128EEENSA_ILi32EEEEEENS_6half_tENS5_IJlSC_lEEESJ_SK_NS4_8TiledMMAINS4_8MMA_AtomIJNS4_26SM100_MMA_F16BF16_2x1SM_SSISJ_SJ_fLi256ELi128ELNS4_4UMMA5MajorE0ELSP_0ELNSO_7ScaleInE0ELSQ_0EEEEEENS4_6LayoutINS5_IJSC_SC_SC_EEENS5_IJNSA_ILi0EEESV_SV_EEEEENS5_IJNS4_10UnderscoreESY_SY_EEEEENS4_18SM100_TMA_2SM_LOADENS4_14ComposedLayoutINS4_7SwizzleILi2ELi4ELi3EEENS4_18smem_ptr_flag_bitsILi16EEENST_INS5_IJNSA_ILi8EEESH_EEENS5_IJSH_SC_EEEEEEEvNS4_8identityES11_S1B_vS1C_EENS_8epilogue10collective18CollectiveEpilogueINS1E_23Sm100TmaWarpSpecializedILi4ELi2ELi32ELb1ELb0EEEJNS5_IJSG_SG_SH_EEENS5_IJNST_ISG_SC_EENST_ISH_SC_EEEEESJ_SK_SJ_SK_NS1E_6fusion15FusionCallbacksIS1I_NS1N_17LinearCombinationISJ_fSJ_fLNS_15FloatRoundStyleE2EEES1J_S1M_JEEENS4_5SM1004TMEM4LOAD26SM100_TMEM_LOAD_32dp32b32xENS4_13SM90_TMA_LOADES1B_NS4_39AutoVectorizingCopyWithAssumedAlignmentILi128EEENS4_14SM90_TMA_STOREES1B_S1Z_S1Z_EEEvvEEEEvNT_6ParamsE:
[----:B------:R-:W1:Y:S01]  /*0000*/  LDC R1, c[0x0][0x37c] ;  /* 0x0000df00ff017b82 */ /* 0x000e620000000800 */
[----:B------:R-:W2:Y:S01]  /*0010*/  S2R R105, SR_TID.X ;  /* 0x0000000000697919 */ /* 0x000ea20000002100 */
[----:B------:R-:W3:Y:S06]  /*0020*/  LDCU.64 UR6, c[0x0][0x890] ;  /* 0x00011200ff0677ac */ /* 0x000eec0008000a00 */
[----:B------:R-:W4:Y:S01]  /*0030*/  S2UR UR37, SR_CgaCtaId ;  /* 0x00000000002579c3 */ /* 0x000f220000008800 */
[----:B------:R-:W-:Y:S02]  /*0040*/  PRMT R92, RZ, 0x7610, R92 ;  /* 0x00007610ff5c7816 */ /* 0x000fe4000000005c */
[----:B------:R-:W-:Y:S01]  /*0050*/  ELECT P1, URZ, PT ;  /* 0x0000000000ff782f */ /* 0x000fe20003820000 */
[----:B------:R-:W1:Y:S01]  /*0060*/  LDCU.64 UR46, c[0x0][0x358] ;  /* 0x00006b00ff2e77ac */ /* 0x000e620008000a00 */
[----:B---3--:R-:W-:-:S04]  /*0070*/  UISETP.NE.U32.AND UP0, UPT, UR6, URZ, UPT ;  /* 0x000000ff0600728c */ /* 0x008fc8000bf05070 */
[----:B------:R-:W-:Y:S02]  /*0080*/  UISETP.NE.AND.EX UP0, UPT, UR7, URZ, UPT, UP0 ;  /* 0x000000ff0700728c */ /* 0x000fe4000bf05300 */
[----:B----4-:R-:W-:Y:S02]  /*0090*/  ULOP3.LUT UR5, UR37, 0x1, URZ, 0xc0, !UPT ;  /* 0x0000000125057892 */ /* 0x010fe4000f8ec0ff */
[----:B------:R-:W-:Y:S01]  /*00a0*/  ULOP3.LUT UR4, UR37, 0x1, URZ, 0x3c, !UPT ;  /* 0x0000000125047892 */ /* 0x000fe2000f8e3cff */
[----:B--2---:R-:W-:-:S05]  /*00b0*/  SHF.R.U32.HI R96, RZ, 0x5, R105 ;  /* 0x00000005ff607819 */ /* 0x004fca0000011669 */
[----:B------:R-:W2:Y:S02]  /*00c0*/  SHFL.IDX PT, R0, R96, RZ, 0x1f ;  /* 0x00001fff60007589 */ /* 0x000ea400000e0000 */
[----:B--2---:R-:W-:Y:S01]  /*00d0*/  R2UR UR10, R0 ;  /* 0x00000000000a72ca */ /* 0x004fe200000e0000 */
[----:B-1----:R-:W-:-:S14]  /*00e0*/  BRA.U UP0, `(.L_x_0) ;  /* 0x00000001002c7547 */ /* 0x002fdc000b800000 */
[----:B------:R-:W1:Y:S02]  /*00f0*/  LDCU.64 UR8, c[0x0][0x888] ;  /* 0x00011100ff0877ac */ /* 0x000e640008000a00 */
[----:B-1----:R-:W-:-:S04]  /*0100*/  UISETP.NE.U32.AND UP0, UPT, UR8, URZ, UPT ;  /* 0x000000ff0800728c */ /* 0x002fc8000bf05070 */
[----:B------:R-:W-:-:S09]  /*0110*/  UISETP.NE.AND.EX UP0, UPT, UR9, URZ, UPT, UP0 ;  /* 0x000000ff0900728c */ /* 0x000fd2000bf05300 */
[----:B------:R-:W-:Y:S05]  /*0120*/  BRA.U !UP0, `(.L_x_1) ;  /* 0x0000000108107547 */ /* 0x000fea000b800000 */
[----:B------:R-:W1:Y:S02]  /*0130*/  LDC.64 R2, c[0x0][0x888] ;  /* 0x00022200ff027b82 */ /* 0x000e640000000a00 */
[----:B-1----:R1:W5:Y:S01]  /*0140*/  LDG.E R49, desc[UR46][R2.64] ;  /* 0x0000002e02317981 */ /* 0x002362000c1e1900 */
[----:B------:R-:W-:Y:S01]  /*0150*/  HFMA2 R92, -RZ, RZ, 0, 5.9604644775390625e-08 ;  /* 0x00000001ff5c7431 */ /* 0x000fe200000001ff */
[----:B------:R-:W-:Y:S05]  /*0160*/  BRA `(.L_x_0) ;  /* 0x00000000000c7947 */ /* 0x000fea0003800000 */
.L_x_1:
[----:B------:R-:W1:Y:S01]  /*0170*/  LDCU UR8, c[0x0][0x880] ;  /* 0x00011000ff0877ac */ /* 0x000e620008000800 */
[----:B------:R-:W-:Y:S01]  /*0180*/  HFMA2 R92, -RZ, RZ, 0, 5.9604644775390625e-08 ;  /* 0x00000001ff5c7431 */ /* 0x000fe200000001ff */
[----:B-1----:R-:W-:-:S07]  /*0190*/  MOV R49, UR8 ;  /* 0x0000000800317c02 */ /* 0x002fce0008000f00 */
.L_x_0:
[----:B------:R-:W2:Y:S02]  /*01a0*/  LDCU.64 UR8, c[0x0][0x8b0] ;  /* 0x00011600ff0877ac */ /* 0x000ea40008000a00 */
[----:B--2---:R-:W-:-:S04]  /*01b0*/  UISETP.NE.U32.AND UP0, UPT, UR8, URZ, UPT ;  /* 0x000000ff0800728c */ /* 0x004fc8000bf05070 */
[----:B------:R-:W-:-:S09]  /*01c0*/  UISETP.NE.AND.EX UP0, UPT, UR9, URZ, UPT, UP0 ;  /* 0x000000ff0900728c */ /* 0x000fd2000bf05300 */
[----:B------:R-:W-:Y:S05]  /*01d0*/  BRA.U UP0, `(.L_x_2) ;  /* 0x0000000100247547 */ /* 0x000fea000b800000 */
[----:B------:R-:W2:Y:S02]  /*01e0*/  LDCU.64 UR8, c[0x0][0x8a8] ;  /* 0x00011500ff0877ac */ /* 0x000ea40008000a00 */
[----:B--2---:R-:W-:-:S04]  /*01f0*/  UISETP.NE.U32.AND UP0, UPT, UR8, URZ, UPT ;  /* 0x000000ff0800728c */ /* 0x004fc8000bf05070 */
[----:B------:R-:W-:-:S09]  /*0200*/  UISETP.NE.AND.EX UP0, UPT, UR9, URZ, UPT, UP0 ;  /* 0x000000ff0900728c */ /* 0x000fd2000bf05300 */
[----:B------:R-:W-:Y:S05]  /*0210*/  BRA.U !UP0, `(.L_x_3) ;  /* 0x00000001080c7547 */ /* 0x000fea000b800000 */
[----:B-1----:R-:W1:Y:S02]  /*0220*/  LDC.64 R2, c[0x0][0x8a8] ;  /* 0x00022a00ff027b82 */ /* 0x002e640000000a00 */
[----:B-1----:R2:W5:Y:S01]  /*0230*/  LDG.E R47, desc[UR46][R2.64] ;  /* 0x0000002e022f7981 */ /* 0x002562000c1e1900 */
[----:B------:R-:W-:Y:S05]  /*0240*/  BRA `(.L_x_2) ;  /* 0x0000000000087947 */ /* 0x000fea0003800000 */
.L_x_3:
[----:B------:R-:W2:Y:S02]  /*0250*/  LDCU UR8, c[0x0][0x8a0] ;  /* 0x00011400ff0877ac */ /* 0x000ea40008000800 */
[----:B--2---:R-:W-:Y:S02]  /*0260*/  MOV R47, UR8 ;  /* 0x00000008002f7c02 */ /* 0x004fe40008000f00 */
.L_x_2:
[----:B------:R-:W-:Y:S01]  /*0270*/  IMAD.U32 R0, RZ, RZ, UR10 ;  /* 0x0000000aff007e24 */ /* 0x000fe2000f8e00ff */
[----:B------:R-:W-:Y:S04]  /*0280*/  BSSY.RECONVERGENT B0, `(.L_x_4) ;  /* 0x000000c000007945 */ /* 0x000fe80003800200 */
[C---:B------:R-:W-:Y:S02]  /*0290*/  ISETP.NE.OR P2, PT, R0.reuse, 0x1, !P1 ;  /* 0x000000010000780c */ /* 0x040fe40004f45670 */
[----:B------:R-:W-:-:S11]  /*02a0*/  ISETP.NE.OR P0, PT, R0, 0x3, !P1 ;  /* 0x000000030000780c */ /* 0x000fd60004f05670 */
[----:B------:R-:W-:Y:S05]  /*02b0*/  @P2 BRA `(.L_x_5) ;  /* 0x0000000000202947 */ /* 0x000fea0003800000 */
[----:B------:R-:W3:Y:S02]  /*02c0*/  LDCU.64 UR8, c[0x0][0x348] ;  /* 0x00006900ff0877ac */ /* 0x000ee40008000a00 */
[----:B---3--:R-:W-:Y:S02]  /*02d0*/  UIADD3 UR12, UP1, UPT, UR8, 0x80, URZ ;  /* 0x00000080080c7890 */ /* 0x008fe4000ff3e0ff */
[----:B------:R-:W-:Y:S02]  /*02e0*/  UIADD3 UR8, UP0, UPT, UR8, 0x180, URZ ;  /* 0x0000018008087890 */ /* 0x000fe4000ff1e0ff */
[----:B------:R-:W-:Y:S02]  /*02f0*/  UIADD3.X UR13, UPT, UPT, URZ, UR9, URZ, UP1, !UPT ;  /* 0x00000009ff0d7290 */ /* 0x000fe40008ffe4ff */
[----:B------:R-:W-:-:S07]  /*0300*/  UIADD3.X UR9, UPT, UPT, URZ, UR9, URZ, UP0, !UPT ;  /* 0x00000009ff097290 */ /* 0x000fce00087fe4ff */
[----:B------:R3:W-:Y:S02]  /*0310*/  UTMACCTL.PF [UR12] ;  /* 0x000000000c0079b9 */ /* 0x0007e40008040000 */
[----:B------:R3:W-:Y:S02]  /*0320*/  UTMACCTL.PF [UR8] ;  /* 0x00000000080079b9 */ /* 0x0007e40008040000 */
[----:B---3--:R-:W-:Y:S01]  /*0330*/  NOP ;  /* 0x0000000000007918 */ /* 0x008fe20000000000 */
.L_x_5:
[----:B------:R-:W-:Y:S05]  /*0340*/  BSYNC.RECONVERGENT B0 ;  /* 0x0000000000007941 */ /* 0x000fea0003800200 */
.L_x_4:
[----:B------:R-:W-:Y:S04]  /*0350*/  BSSY.RECONVERGENT B0, `(.L_x_6) ;  /* 0x000000a000007945 */ /* 0x000fe80003800200 */
        /* <DEDUP_REMOVED lines=9> */
.L_x_7:
[----:B------:R-:W-:Y:S05]  /*03f0*/  BSYNC.RECONVERGENT B0 ;  /* 0x0000000000007941 */ /* 0x000fea0003800200 */
.L_x_6:
[----:B------:R-:W3:Y:S01]  /*0400*/  LDCU.64 UR8, c[0x0][0x888] ;  /* 0x00011100ff0877ac */ /* 0x000ee20008000a00 */
[----:B------:R-:W-:Y:S02]  /*0410*/  UISETP.EQ.U32.AND UP1, UPT, UR6, URZ, UPT ;  /* 0x000000ff0600728c */ /* 0x000fe4000bf22070 */
[----:B------:R-:W-:Y:S02]  /*0420*/  UPLOP3.LUT UP5, UPT, UPT, UPT, UPT, 0x80, 0x8 ;  /* 0x000000000008789c */ /* 0x000fe40003faf070 */
[----:B---3--:R-:W-:-:S04]  /*0430*/  UISETP.NE.U32.AND UP0, UPT, UR8, URZ, UPT ;  /* 0x000000ff0800728c */ /* 0x008fc8000bf05070 */
[----:B------:R-:W-:-:S04]  /*0440*/  UISETP.NE.AND.EX UP0, UPT, UR9, URZ, UPT, UP0 ;  /* 0x000000ff0900728c */ /* 0x000fc8000bf05300 */
[----:B------:R-:W-:-:S04]  /*0450*/  UISETP.EQ.OR.EX UP2, UPT, UR7, URZ, !UP0, UP1 ;  /* 0x000000ff0700728c */ /* 0x000fc8000c742710 */
[----:B------:R-:W-:-:S05]  /*0460*/  UP2UR UR50, UPR, URZ, 0x4 ;  /* 0x00000004ff327883 */ /* 0x000fca0008000000 */
[----:B------:R-:W-:Y:S07]  /*0470*/  BRA.U !UP2, `(.L_x_8) ;  /* 0x000000010a207547 */ /* 0x000fee000b800000 */
[----:B------:R-:W-:Y:S01]  /*0480*/  UISETP.NE.U32.AND UP2, UPT, UR6, URZ, UPT ;  /* 0x000000ff0600728c */ /* 0x000fe2000bf45070 */
[----:B-----5:R-:W-:Y:S01]  /*0490*/  FSETP.NEU.AND P0, PT, R49, RZ, PT ;  /* 0x000000ff3100720b */ /* 0x020fe20003f0d000 */
[----:B------:R-:W-:Y:S02]  /*04a0*/  USEL UR6, URZ, 0xffffffff, UP0 ;  /* 0xffffffffff067887 */ /* 0x000fe40008000000 */
[----:B------:R-:W-:-:S10]  /*04b0*/  UISETP.NE.AND.EX UP2, UPT, UR7, URZ, UPT, UP2 ;  /* 0x000000ff0700728c */ /* 0x000fd4000bf45320 */
[----:B------:R-:W-:Y:S01]  /*04c0*/  VOTEU.ANY UP1, P0 ;  /* 0x0000000000ff7886 */ /* 0x000fe20000020100 */
[----:B------:R-:W-:-:S04]  /*04d0*/  @!UP2 USEL UR6, URZ, 0xffffffff, UP1 ;  /* 0xffffffffff06a887 */ /* 0x000fc80008800000 */
[----:B------:R-:W-:-:S04]  /*04e0*/  ULOP3.LUT UR6, UR6, 0x1, URZ, 0xc0, !UPT ;  /* 0x0000000106067892 */ /* 0x000fc8000f8ec0ff */
[----:B------:R-:W-:-:S11]  /*04f0*/  UISETP.NE.U32.AND UP5, UPT, UR6, 0x1, UPT ;  /* 0x000000010600788c */ /* 0x000fd6000bfa5070 */
.L_x_8:
[----:B------:R-:W3:Y:S01]  /*0500*/  SHFL.IDX PT, R0, R96, RZ, 0x1f ;  /* 0x00001fff60007589 */ /* 0x000ee200000e0000 */
[----:B------:R-:W-:-:S04]  /*0510*/  UISETP.NE.AND UP1, UPT, UR10, 0x2, UPT ;  /* 0x000000020a00788c */ /* 0x000fc8000bf25270 */
[----:B------:R-:W-:Y:S02]  /*0520*/  UISETP.EQ.AND UP2, UPT, UR5, URZ, !UP1 ;  /* 0x000000ff0500728c */ /* 0x000fe4000cf42270 */
[----:B------:R-:W-:-:S04]  /*0530*/  USEL UR6, URZ, 0x1, UP1 ;  /* 0x00000001ff067887 */ /* 0x000fc80008800000 */
[----:B------:R-:W-:Y:S02]  /*0540*/  PLOP3.LUT P5, PT, P1, PT, UP2, 0x80, 0x8 ;  /* 0x000000000008781c */ /* 0x000fe40000faf028 */
[----:B---3--:R-:W-:-:S13]  /*0550*/  ISETP.NE.AND P0, PT, R0, RZ, PT ;  /* 0x000000ff0000720c */ /* 0x008fda0003f05270 */
[----:B------:R-:W-:Y:S05]  /*0560*/  @P0 BRA `(.L_x_9) ;  /* 0x0000000000440947 */ /* 0x000fea0003800000 */
[----:B------:R-:W-:Y:S01]  /*0570*/  UMOV UR8, 0x400 ;  /* 0x0000040000087882 */ /* 0x000fe20000000000 */
[----:B------:R-:W-:Y:S01]  /*0580*/  UMOV UR7, 0x1 ;  /* 0x0000000100077882 */ /* 0x000fe20000000000 */
[----:B------:R-:W-:Y:S02]  /*0590*/  ULEA UR8, UR37, UR8, 0x18 ;  /* 0x0000000825087291 */ /* 0x000fe4000f8ec0ff */
[----:B------:R-:W-:-:S04]  /*05a0*/  UIADD3 UR12, UPT, UPT, -UR7, 0x100000, URZ ;  /* 0x00100000070c7890 */ /* 0x000fc8000fffe1ff */
[----:B------:R-:W-:Y:S02]  /*05b0*/  USHF.L.U32 UR13, UR12, 0xb, URZ ;  /* 0x0000000b0c0d7899 */ /* 0x000fe400080006ff */
[----:B------:R-:W-:Y:S01]  /*05c0*/  USHF.L.U32 UR12, UR12, 0x1, URZ ;  /* 0x000000010c0c7899 */ /* 0x000fe200080006ff */
[----:B------:R-:W-:Y:S01]  /*05d0*/  ELECT P0, URZ, PT ;  /* 0x0000000000ff782f */ /* 0x000fe20003800000 */
[----:B------:R-:W3:Y:S10]  /*05e0*/  FENCE.VIEW.ASYNC.S ;  /* 0x00000000000073c6 */ /* 0x000ef40000000000 */
[----:B---3--:R3:W4:Y:S01]  /*05f0*/  SYNCS.EXCH.64 URZ, [UR8], UR12 ;  /* 0x0000000c08ff75b2 */ /* 0x0087220008000100 */
[----:B------:R3:W1:Y:S01]  /*0600*/  SYNCS.EXCH.64 URZ, [UR8+0x20], UR12 ;  /* 0x0000200c08ff75b2 */ /* 0x0006620008000100 */
[----:B------:R3:W1:Y:S01]  /*0610*/  SYNCS.EXCH.64 URZ, [UR8+0x8], UR12 ;  /* 0x0000080c08ff75b2 */ /* 0x0006620008000100 */
[----:B------:R3:W1:Y:S01]  /*0620*/  SYNCS.EXCH.64 URZ, [UR8+0x28], UR12 ;  /* 0x0000280c08ff75b2 */ /* 0x0006620008000100 */
[----:B------:R3:W1:Y:S01]  /*0630*/  SYNCS.EXCH.64 URZ, [UR8+0x10], UR12 ;  /* 0x0000100c08ff75b2 */ /* 0x0006620008000100 */
[----:B------:R3:W1:Y:S01]  /*0640*/  SYNCS.EXCH.64 URZ, [UR8+0x30], UR12 ;  /* 0x0000300c08ff75b2 */ /* 0x0006620008000100 */
[----:B------:R3:W1:Y:S01]  /*0650*/  SYNCS.EXCH.64 URZ, [UR8+0x18], UR12 ;  /* 0x0000180c08ff75b2 */ /* 0x0006620008000100 */
[----:B------:R3:W1:Y:S01]  /*0660*/  SYNCS.EXCH.64 URZ, [UR8+0x38], UR12 ;  /* 0x0000380c08ff75b2 */ /* 0x0006620008000100 */
[----:B------:R-:W-:Y:S01]  /*0670*/  NOP ;  /* 0x0000000000007918 */ /* 0x000fe20000000000 */
.L_x_9:
[----:B------:R-:W2:Y:S01]  /*0680*/  SHFL.IDX PT, R0, R96, RZ, 0x1f ;  /* 0x00001fff60007589 */ /* 0x000ea200000e0000 */
[----:B------:R-:W-:Y:S01]  /*0690*/  NOP ;  /* 0x0000000000007918 */ /* 0x000fe20000000000 */
[----:B--2---:R-:W-:-:S13]  /*06a0*/  ISETP.NE.AND P0, PT, R0, 0x1, PT ;  /* 0x000000010000780c */ /* 0x004fda0003f05270 */
[----:B------:R-:W-:Y:S05]  /*06b0*/  @P0 BRA `(.L_x_10) ;  /* 0x0000000000540947 */ /* 0x000fea0003800000 */
[----:B------:R-:W-:Y:S01]  /*06c0*/  UMOV UR9, 0x400 ;  /* 0x0000040000097882 */ /* 0x000fe20000000000 */
[----:B---3--:R-:W-:Y:S01]  /*06d0*/  UMOV UR8, 0x20 ;  /* 0x0000002000087882 */ /* 0x008fe20000000000 */
[----:B------:R-:W-:Y:S01]  /*06e0*/  UMOV UR7, 0x80 ;  /* 0x0000008000077882 */ /* 0x000fe20000000000 */
[----:B------:R-:W-:Y:S02]  /*06f0*/  ULEA UR9, UR37, UR9, 0x18 ;  /* 0x0000000925097291 */ /* 0x000fe4000f8ec0ff */
[----:B------:R-:W-:-:S04]  /*0700*/  UIADD3 UR12, UPT, UPT, -UR8, 0x100000, URZ ;  /* 0x00100000080c7890 */ /* 0x000fc8000fffe1ff */
[----:B------:R-:W-:Y:S02]  /*0710*/  USHF.L.U32 UR13, UR12, 0xb, URZ ;  /* 0x0000000b0c0d7899 */ /* 0x000fe400080006ff */
[----:B------:R-:W-:Y:S02]  /*0720*/  USHF.L.U32 UR12, UR12, 0x1, URZ ;  /* 0x000000010c0c7899 */ /* 0x000fe400080006ff */
[----:B------:R-:W-:-:S04]  /*0730*/  UIADD3 UR14, UPT, UPT, -UR7, 0x100000, URZ ;  /* 0x00100000070e7890 */ /* 0x000fc8000fffe1ff */
[----:B------:R-:W-:Y:S02]  /*0740*/  USHF.L.U32 UR15, UR14, 0xb, URZ ;  /* 0x0000000b0e0f7899 */ /* 0x000fe400080006ff */
[----:B------:R-:W-:Y:S01]  /*0750*/  USHF.L.U32 UR14, UR14, 0x1, URZ ;  /* 0x000000010e0e7899 */ /* 0x000fe200080006ff */
[----:B------:R-:W-:Y:S01]  /*0760*/  ELECT P0, URZ, PT ;  /* 0x0000000000ff782f */ /* 0x000fe20003800000 */
[----:B------:R-:W2:Y:S02]  /*0770*/  FENCE.VIEW.ASYNC.S ;  /* 0x00000000000073c6 */ /* 0x000ea40000000000 */
[----:B--2---:R2:W3:Y:S08]  /*0780*/  SYNCS.EXCH.64 URZ, [UR9+0x40], UR12 ;  /* 0x0000400c09ff75b2 */ /* 0x0044f00008000100 */
        /* <DEDUP_REMOVED lines=8> */
.L_x_10:
[----:B------:R-:W4:Y:S01]  /*0810*/  SHFL.IDX PT, R0, R96, RZ, 0x1f ;  /* 0x00001fff60007589 */ /* 0x000f2200000e0000 */
[----:B------:R-:W-:Y:S01]  /*0820*/  NOP ;  /* 0x0000000000007918 */ /* 0x000fe20000000000 */
[----:B----4-:R-:W-:-:S13]  /*0830*/  ISETP.NE.AND P0, PT, R0, 0x3, PT ;  /* 0x000000030000780c */ /* 0x010fda0003f05270 */
[----:B------:R-:W-:Y:S05]  /*0840*/  @P0 BRA `(.L_x_11) ;  /* 0x00000000002c0947 */ /* 0x000fea0003800000 */
[----:B---3--:R-:W-:Y:S01]  /*0850*/  UMOV UR8, 0x400 ;  /* 0x0000040000087882 */ /* 0x008fe20000000000 */
[----:B------:R-:W-:Y:S01]  /*0860*/  UMOV UR7, 0x20 ;  /* 0x0000002000077882 */ /* 0x000fe20000000000 */
[----:B------:R-:W-:Y:S02]  /*0870*/  ULEA UR8, UR37, UR8, 0x18 ;  /* 0x0000000825087291 */ /* 0x000fe4000f8ec0ff */
[----:B--2---:R-:W-:-:S04]  /*0880*/  UIADD3 UR12, UPT, UPT, -UR7, 0x100000, URZ ;  /* 0x00100000070c7890 */ /* 0x004fc8000fffe1ff */
[----:B------:R-:W-:Y:S02]  /*0890*/  USHF.L.U32 UR13, UR12, 0xb, URZ ;  /* 0x0000000b0c0d7899 */ /* 0x000fe400080006ff */
[----:B------:R-:W-:Y:S01]  /*08a0*/  USHF.L.U32 UR12, UR12, 0x1, URZ ;  /* 0x000000010c0c7899 */ /* 0x000fe200080006ff */
[----:B------:R-:W-:Y:S01]  /*08b0*/  ELECT P0, URZ, PT ;  /* 0x0000000000ff782f */ /* 0x000fe20003800000 */
[----:B------:R-:W2:Y:S10]  /*08c0*/  FENCE.VIEW.ASYNC.S ;  /* 0x00000000000073c6 */ /* 0x000eb40000000000 */
[----:B--2---:R4:W2:Y:S01]  /*08d0*/  SYNCS.EXCH.64 URZ, [UR8+0x80], UR12 ;  /* 0x0000800c08ff75b2 */ /* 0x0048a20008000100 */
[----:B------:R4:W3:Y:S02]  /*08e0*/  SYNCS.EXCH.64 URZ, [UR8+0x88], UR12 ;  /* 0x0000880c08ff75b2 */ /* 0x0008e40008000100 */
[----:B----4-:R-:W-:Y:S01]  /*08f0*/  NOP ;  /* 0x0000000000007918 */ /* 0x010fe20000000000 */
.L_x_11:
[----:B------:R-:W4:Y:S01]  /*0900*/  SHFL.IDX PT, R0, R96, RZ, 0x1f ;  /* 0x00001fff60007589 */ /* 0x000f2200000e0000 */
[----:B------:R-:W-:Y:S01]  /*0910*/  NOP ;  /* 0x0000000000007918 */ /* 0x000fe20000000000 */
[----:B----4-:R-:W-:-:S13]  /*0920*/  ISETP.NE.AND P0, PT, R0, 0x4, PT ;  /* 0x000000040000780c */ /* 0x010fda0003f05270 */
[----:B------:R-:W-:Y:S05]  /*0930*/  @P0 BRA `(.L_x_12) ;  /* 0x0000000000480947 */ /* 0x000fea0003800000 */
[----:B--2---:R-:W-:Y:S01]  /*0940*/  UMOV UR9, 0x1e0 ;  /* 0x000001e000097882 */ /* 0x004fe20000000000 */
[----:B---3--:R-:W-:Y:S01]  /*0950*/  UMOV UR8, 0x400 ;  /* 0x0000040000087882 */ /* 0x008fe20000000000 */
[----:B------:R-:W-:Y:S01]  /*0960*/  USEL UR9, UR9, 0x1a0, UP5 ;  /* 0x000001a009097887 */ /* 0x000fe2000a800000 */
        /* <DEDUP_REMOVED lines=10> */
[----:B--2---:R4:W2:Y:S08]  /*0a10*/  SYNCS.EXCH.64 URZ, [UR8+0x90], UR12 ;  /* 0x0000900c08ff75b2 */ /* 0x0048b00008000100 */
[----:B------:R4:W3:Y:S01]  /*0a20*/  SYNCS.EXCH.64 URZ, [UR8+0xa0], UR14 ;  /* 0x0000a00e08ff75b2 */ /* 0x0008e20008000100 */
[----:B------:R4:W1:Y:S01]  /*0a30*/  SYNCS.EXCH.64 URZ, [UR8+0x98], UR12 ;  /* 0x0000980c08ff75b2 */ /* 0x0008620008000100 */
[----:B------:R4:W1:Y:S02]  /*0a40*/  SYNCS.EXCH.64 URZ, [UR8+0xa8], UR14 ;  /* 0x0000a80e08ff75b2 */ /* 0x0008640008000100 */
[----:B----4-:R-:W-:Y:S01]  /*0a50*/  NOP ;  /* 0x0000000000007918 */ /* 0x010fe20000000000 */
.L_x_12:
[----:B------:R-:W4:Y:S01]  /*0a60*/  SHFL.IDX PT, R0, R96, RZ, 0x1f ;  /* 0x00001fff60007589 */ /* 0x000f2200000e0000 */
[----:B------:R-:W-:Y:S01]  /*0a70*/  NOP ;  /* 0x0000000000007918 */ /* 0x000fe20000000000 */
[----:B----4-:R-:W-:-:S13]  /*0a80*/  ISETP.NE.AND P0, PT, R0, 0x5, PT ;  /* 0x000000050000780c */ /* 0x010fda0003f05270 */
[----:B------:R-:W-:Y:S05]  /*0a90*/  @P0 BRA `(.L_x_13) ;  /* 0x0000000000540947 */ /* 0x000fea0003800000 */
[----:B--2---:R-:W-:Y:S01]  /*0aa0*/  UMOV UR9, 0x400 ;  /* 0x0000040000097882 */ /* 0x004fe20000000000 */
        /* <DEDUP_REMOVED lines=14> */
[----:B------:R4:W1:Y:S01]  /*0b90*/  SYNCS.EXCH.64 URZ, [UR9+0xd8], UR14 ;  /* 0x0000d80e09ff75b2 */ /* 0x0008620008000100 */
[----:B------:R4:W1:Y:S01]  /*0ba0*/  SYNCS.EXCH.64 URZ, [UR9+0xc0], UR12 ;  /* 0x0000c00c09ff75b2 */ /* 0x0008620008000100 */
[----:B------:R4:W1:Y:S01]  /*0bb0*/  SYNCS.EXCH.64 URZ, [UR9+0xe0], UR14 ;  /* 0x0000e00e09ff75b2 */ /* 0x0008620008000100 */
[----:B------:R4:W1:Y:S01]  /*0bc0*/  SYNCS.EXCH.64 URZ, [UR9+0xc8], UR12 ;  /* 0x0000c80c09ff75b2 */ /* 0x0008620008000100 */
[----:B------:R4:W1:Y:S02]  /*0bd0*/  SYNCS.EXCH.64 URZ, [UR9+0xe8], UR14 ;  /* 0x0000e80e09ff75b2 */ /* 0x0008640008000100 */
[----:B----4-:R-:W-:Y:S01]  /*0be0*/  NOP ;  /* 0x0000000000007918 */ /* 0x010fe20000000000 */
.L_x_13:
[----:B------:R-:W4:Y:S01]  /*0bf0*/  SHFL.IDX PT, R0, R96, RZ, 0x1f ;  /* 0x00001fff60007589 */ /* 0x000f2200000e0000 */
[----:B------:R-:W-:Y:S01]  /*0c00*/  ISETP.NE.OR P1, PT, RZ, UR10, !P1 ;  /* 0x0000000aff007c0c */ /* 0x000fe2000cf25670 */
        /* <DEDUP_REMOVED lines=12> */
[----:B------:R4:W3:Y:S01]  /*0cd0*/  SYNCS.EXCH.64 URZ, [UR8+0x100], UR12 ;  /* 0x0001000c08ff75b2 */ /* 0x0008e20008000100 */
[----:B------:R4:W1:Y:S01]  /*0ce0*/  SYNCS.EXCH.64 URZ, [UR8+0xf8], UR12 ;  /* 0x0000f80c08ff75b2 */ /* 0x0008620008000100 */
[----:B------:R4:W1:Y:S02]  /*0cf0*/  SYNCS.EXCH.64 URZ, [UR8+0x108], UR12 ;  /* 0x0001080c08ff75b2 */ /* 0x0008640008000100 */
[----:B----4-:R-:W-:Y:S01]  /*0d00*/  NOP ;  /* 0x0000000000007918 */ /* 0x010fe20000000000 */
.L_x_14:
[----:B------:R-:W-:Y:S01]  /*0d10*/  VOTEU.ALL UP1, P1 ;  /* 0x0000000000ff7886 */ /* 0x000fe20000820000 */
[----:B---3--:R-:W3:Y:S01]  /*0d20*/  LDCU UR8, c[0x0][0x36c] ;  /* 0x00006d80ff0877ac */ /* 0x008ee20008000800 */
[----:B------:R-:W-:Y:S01]  /*0d30*/  NOP ;  /* 0x0000000000007918 */ /* 0x000fe20000000000 */
[----:B------:R-:W-:Y:S01]  /*0d40*/  LOP3.LUT R10, R105, 0x1f, RZ, 0xc0, !PT ;  /* 0x0000001f690a7812 */ /* 0x000fe200078ec0ff */
[----:B--2---:R-:W-:Y:S01]  /*0d50*/  UMOV UR12, 0x20 ;  /* 0x00000020000c7882 */ /* 0x004fe20000000000 */
[----:B------:R-:W-:Y:S01]  /*0d60*/  @!UP1 UMOV UR7, 0x400 ;  /* 0x0000040000079882 */ /* 0x000fe20000000000 */
[----:B------:R-:W-:-:S04]  /*0d70*/  @!UP1 UIADD3 UR12, UPT, UPT, -UR12, 0x100000, URZ ;  /* 0x001000000c0c9890 */ /* 0x000fc8000fffe1ff */
[----:B------:R-:W-:Y:S02]  /*0d80*/  @!UP1 USHF.L.U32 UR13, UR12, 0xb, URZ ;  /* 0x0000000b0c0d9899 */ /* 0x000fe400080006ff */
[----:B------:R-:W-:Y:S02]  /*0d90*/  @!UP1 USHF.L.U32 UR12, UR12, 0x1, URZ ;  /* 0x000000010c0c9899 */ /* 0x000fe400080006ff */
[----:B------:R-:W-:Y:S01]  /*0da0*/  @!UP1 ULEA UR7, UR37, UR7, 0x18 ;  /* 0x0000000725079291 */ /* 0x000fe2000f8ec0ff */
[----:B------:R-:W-:Y:S01]  /*0db0*/  VOTEU.ALL UP1, P1 ;  /* 0x0000000000ff7886 */ /* 0x000fe20000820000 */
[----:B------:R-:W-:Y:S01]  /*0dc0*/  UISETP.NE.AND UP4, UPT, UR10, URZ, UPT ;  /* 0x000000ff0a00728c */ /* 0x000fe2000bf85270 */
[----:B------:R-:W2:Y:S09]  /*0dd0*/  FENCE.VIEW.ASYNC.S ;  /* 0x00000000000073c6 */ /* 0x000eb20000000000 */
[----:B--2---:R2:W4:Y:S01]  /*0de0*/  @!UP1 SYNCS.EXCH.64 URZ, [UR7+0x110], UR12 ;  /* 0x0001100c07ff95b2 */ /* 0x0045220008000100 */
[----:B---3--:R-:W-:-:S09]  /*0df0*/  UISETP.EQ.U32.AND UP1, UPT, UR8, 0x1, UPT ;  /* 0x000000010800788c */ /* 0x008fd2000bf22070 */
[----:B------:R-:W-:Y:S05]  /*0e00*/  BRA.U !UP1, `(.L_x_15) ;  /* 0x0000000109087547 */ /* 0x000fea000b800000 */
[----:B-1--4-:R-:W-:Y:S01]  /*0e10*/  UCGABAR_ARV ;  /* 0x00000000000079c7 */ /* 0x012fe20008000000 */
[----:B------:R-:W-:Y:S05]  /*0e20*/  BRA `(.L_x_16) ;  /* 0x0000000000047947 */ /* 0x000fea0003800000 */
.L_x_15:
[----:B-1--4-:R-:W-:Y:S01]  /*0e30*/  NOP ;  /* 0x0000000000007918 */ /* 0x012fe20000000000 */
.L_x_16:
[----:B------:R-:W1:Y:S01]  /*0e40*/  S2R R15, SR_CTAID.Y ;  /* 0x00000000000f7919 */ /* 0x000e620000002600 */
[----:B------:R-:W-:-:S05]  /*0e50*/  CS2R.32 R91, SR_CgaSize ;  /* 0x00000000005b7805 */ /* 0x000fca0000008a00 */
[----:B------:R-:W-:-:S05]  /*0e60*/  IMAD R91, R91, -0xa0, RZ ;  /* 0xffffff605b5b7824 */ /* 0x000fca00078e02ff */
[----:B--2---:R-:W-:-:S14]  /*0e70*/  R2UR UR7, R91 ;  /* 0x000000005b0772ca */ /* 0x004fdc00000e0000 */
[----:B------:R-:W2:Y:S01]  /*0e80*/  LDCU UR7, c[0x0][UR7+0x2b4] ;  /* 0x00005680070777ac */ /* 0x000ea20008000800 */
[----:B------:R-:W-:-:S05]  /*0e90*/  CS2R.32 R0, SR_CgaSize ;  /* 0x0000000000007805 */ /* 0x000fca0000008a00 */
[----:B------:R-:W-:-:S06]  /*0ea0*/  IMAD R0, R0, -0xa0, RZ ;  /* 0xffffff6000007824 */ /* 0x000fcc00078e02ff */
[----:B------:R-:W3:Y:S01]  /*0eb0*/  LDC R0, c[0x0][R0+0x2a4] ;  /* 0x0000a90000007b82 */ /* 0x000ee20000000800 */
[----:B------:R-:W-:Y:S01]  /*0ec0*/  PRMT R8, RZ, 0x7610, R8 ;  /* 0x00007610ff087816 */ /* 0x000fe20000000008 */
[----:B------:R-:W4:Y:S01]  /*0ed0*/  S2R R9, SR_CTAID.X ;  /* 0x0000000000097919 */ /* 0x000f220000002500 */
[----:B------:R-:W-:-:S05]  /*0ee0*/  CS2R.32 R91, SR_CgaSize ;  /* 0x00000000005b7805 */ /* 0x000fca0000008a00 */
[----:B------:R-:W-:-:S05]  /*0ef0*/  IMAD R91, R91, -0xa0, RZ ;  /* 0xffffff605b5b7824 */ /* 0x000fca00078e02ff */
[----:B------:R-:W-:-:S14]  /*0f00*/  R2UR UR8, R91 ;  /* 0x000000005b0872ca */ /* 0x000fdc00000e0000 */
[----:B------:R-:W3:Y:S01]  /*0f10*/  LDCU UR8, c[0x0][UR8+0x2b0] ;  /* 0x00005600080877ac */ /* 0x000ee20008000800 */
[----:B------:R-:W-:Y:S01]  /*0f20*/  UISETP.NE.AND UP2, UPT, UR10, 0x2, UPT ;  /* 0x000000020a00788c */ /* 0x000fe2000bf45270 */
[----:B------:R-:W2:Y:S01]  /*0f30*/  LDC R11, c[0x0][0xb24] ;  /* 0x0002c900ff0b7b82 */ /* 0x000ea20000000800 */
[----:B------:R-:W-:-:S05]  /*0f40*/  CS2R.32 R2, SR_CgaSize ;  /* 0x0000000000027805 */ /* 0x000fca0000008a00 */
[----:B------:R-:W-:-:S06]  /*0f50*/  IMAD R2, R2, -0xa0, RZ ;  /* 0xffffff6002027824 */ /* 0x000fcc00078e02ff */
[----:B------:R-:W3:Y:S08]  /*0f60*/  LDC R2, c[0x0][R2+0x2a0] ;  /* 0x0000a80002027b82 */ /* 0x000ef00000000800 */
[----:B------:R-:W3:Y:S01]  /*0f70*/  LDC R40, c[0x0][0xb24] ;  /* 0x0002c900ff287b82 */ /* 0x000ee20000000800 */
[----:B-1----:R-:W-:-:S07]  /*0f80*/  I2FP.F32.U32 R90, R15 ;  /* 0x0000000f005a7245 */ /* 0x002fce0000201000 */
[----:B------:R-:W1:Y:S01]  /*0f90*/  S2UR UR36, SR_CTAID.Z ;  /* 0x00000000002479c3 */ /* 0x000e620000002700 */
[----:B--2---:R-:W-:Y:S01]  /*0fa0*/  ISETP.GE.AND P0, PT, R11, 0x1, PT ;  /* 0x000000010b00780c */ /* 0x004fe20003f06270 */
[----:B----4-:R-:W-:Y:S01]  /*0fb0*/  IMAD.MOV.U32 R14, RZ, RZ, R9 ;  /* 0x000000ffff0e7224 */ /* 0x010fe200078e0009 */
[----:B------:R-:W-:Y:S01]  /*0fc0*/  I2FP.F32.U32 R91, R9 ;  /* 0x00000009005b7245 */ /* 0x000fe20000201000 */
[----:B------:R-:W-:Y:S01]  /*0fd0*/  FMUL R90, R90, UR7 ;  /* 0x000000075a5a7c20 */ /* 0x000fe20008400000 */
[----:B------:R-:W2:Y:S03]  /*0fe0*/  LDCU UR7, c[0x0][0xb30] ;  /* 0x00016600ff0777ac */ /* 0x000ea60008000800 */
[----:B---3--:R-:W-:Y:S02]  /*0ff0*/  FMUL R91, R91, UR8 ;  /* 0x000000085b5b7c20 */ /* 0x008fe40008400000 */
[----:B------:R-:W3:Y:S08]  /*1000*/  F2I.U32.TRUNC.NTZ R90, R90 ;  /* 0x0000005a005a7305 */ /* 0x000ef0000020f000 */
[----:B------:R-:W4:Y:S01]  /*1010*/  F2I.U32.TRUNC.NTZ R91, R91 ;  /* 0x0000005b005b7305 */ /* 0x000f22000020f000 */
[----:B--2---:R-:W-:Y:S01]  /*1020*/  UISETP.NE.AND UP3, UPT, UR7, 0x1, UPT ;  /* 0x000000010700788c */ /* 0x004fe2000bf65270 */
[----:B---3--:R-:W-:-:S05]  /*1030*/  IADD3 R90, PT, PT, -R90, RZ, RZ ;  /* 0x000000ff5a5a7210 */ /* 0x008fca0007ffe1ff */
[----:B------:R-:W-:Y:S01]  /*1040*/  IMAD R90, R0, R90, R15 ;  /* 0x0000005a005a7224 */ /* 0x000fe200078e020f */
[----:B------:R-:W-:Y:S01]  /*1050*/  PRMT R0, RZ, 0x7610, R0 ;  /* 0x00007610ff007816 */ /* 0x000fe20000000000 */
[----:B----4-:R-:W-:-:S04]  /*1060*/  IMAD.MOV R91, RZ, RZ, -R91 ;  /* 0x000000ffff5b7224 */ /* 0x010fc800078e0a5b */
[----:B------:R-:W-:Y:S01]  /*1070*/  IMAD R91, R2, R91, R9 ;  /* 0x0000005b025b7224 */ /* 0x000fe200078e0209 */
[----:B-1----:R-:W-:Y:S06]  /*1080*/  BRA.U UP4, `(.L_x_17) ;  /* 0x0000000104247547 */ /* 0x002fec000b800000 */
[----:B------:R-:W-:Y:S01]  /*1090*/  ISETP.NE.AND P1, PT, R90, RZ, PT ;  /* 0x000000ff5a00720c */ /* 0x000fe20003f25270 */
[----:B------:R-:W-:Y:S01]  /*10a0*/  IMAD.MOV.U32 R0, RZ, RZ, 0x3 ;  /* 0x00000003ff007424 */ /* 0x000fe200078e00ff */
[C---:B------:R-:W-:Y:S02]  /*10b0*/  LOP3.LUT R2, R91.reuse, 0xfffffffe, RZ, 0xc0, !PT ;  /* 0xfffffffe5b027812 */ /* 0x040fe400078ec0ff */
[----:B------:R-:W-:Y:S02]  /*10c0*/  ISETP.LT.U32.OR P1, PT, R91, 0x2, !P1 ;  /* 0x000000025b00780c */ /* 0x000fe40004f21470 */
[----:B------:R-:W-:Y:S02]  /*10d0*/  SHF.L.U32 R0, R0, R2, RZ ;  /* 0x0000000200007219 */ /* 0x000fe400000006ff */
[----:B------:R-:W-:Y:S02]  /*10e0*/  SEL R4, RZ, 0x1, !P1 ;  /* 0x00000001ff047807 */ /* 0x000fe40004800000 */
[----:B------:R-:W-:-:S05]  /*10f0*/  SEL R3, RZ, 0x2, !P1 ;  /* 0x00000002ff037807 */ /* 0x000fca0004800000 */
[----:B------:R-:W-:-:S05]  /*1100*/  IMAD.IADD R3, R4, 0x1, R3 ;  /* 0x0000000104037824 */ /* 0x000fca00078e0203 */
[----:B------:R-:W-:Y:S02]  /*1110*/  PRMT R8, R3, 0x7610, R8 ;  /* 0x0000761003087816 */ /* 0x000fe40000000008 */
.L_x_17:
[----:B------:R-:W-:Y:S05]  /*1120*/  @!P0 BRA `(.L_x_18) ;  /* 0x0000000000b88947 */ /* 0x000fea0003800000 */
[----:B------:R-:W1:Y:S01]  /*1130*/  LDC.64 R4, c[0x0][0xb18] ;  /* 0x0002c600ff047b82 */ /* 0x000e620000000a00 */
[----:B------:R-:W-:-:S07]  /*1140*/  ISETP.NE.AND P0, PT, R11, 0x1, PT ;  /* 0x000000010b00780c */ /* 0x000fce0003f05270 */
[----:B------:R-:W2:Y:S08]  /*1150*/  LDC R14, c[0x0][0xb0c] ;  /* 0x0002c300ff0e7b82 */ /* 0x000eb00000000800 */
[----:B------:R-:W3:Y:S08]  /*1160*/  LDC R16, c[0x0][0x370] ;  /* 0x0000dc00ff107b82 */ /* 0x000ef00000000800 */
[----:B------:R-:W4:Y:S01]  /*1170*/  LDC R13, c[0x0][0x374] ;  /* 0x0000dd00ff0d7b82 */ /* 0x000f220000000800 */
[----:B-1----:R-:W-:-:S07]  /*1180*/  ISETP.NE.AND P1, PT, R4, 0x1, PT ;  /* 0x000000010400780c */ /* 0x002fce0003f25270 */
[----:B------:R-:W3:Y:S01]  /*1190*/  LDC.64 R6, c[0x0][0xb10] ;  /* 0x0002c400ff067b82 */ /* 0x000ee20000000a00 */
[----:B--2---:R-:W-:-:S07]  /*11a0*/  ISETP.NE.AND P2, PT, R14, 0x1, PT ;  /* 0x000000010e00780c */ /* 0x004fce0003f45270 */
[----:B------:R-:W1:Y:S08]  /*11b0*/  LDC R12, c[0x0][0xb20] ;  /* 0x0002c800ff0c7b82 */ /* 0x000e700000000800 */
[----:B------:R-:W2:Y:S01]  /*11c0*/  LDC.64 R2, c[0x0][0xb28] ;  /* 0x0002ca00ff027b82 */ /* 0x000ea20000000a00 */
[----:B----4-:R-:W-:-:S04]  /*11d0*/  IMAD.HI.U32 R17, R13, R5, RZ ;  /* 0x000000050d117227 */ /* 0x010fc800078e00ff */
[----:B------:R-:W-:-:S04]  /*11e0*/  IMAD.HI.U32 R5, R15, R5, RZ ;  /* 0x000000050f057227 */ /* 0x000fc800078e00ff */
[----:B---3--:R-:W-:-:S05]  /*11f0*/  IMAD.HI.U32 R18, R16, R6, RZ ;  /* 0x0000000610127227 */ /* 0x008fca00078e00ff */
[-C--:B------:R-:W-:Y:S01]  /*1200*/  @P2 SHF.R.U32.HI R16, RZ, R7.reuse, R18 ;  /* 0x00000007ff102219 */ /* 0x080fe20000011612 */
[----:B------:R-:W-:Y:S01]  /*1210*/  IMAD.HI.U32 R18, R9, R6, RZ ;  /* 0x0000000609127227 */ /* 0x000fe200078e00ff */
[-C--:B-1----:R-:W-:Y:S02]  /*1220*/  @P1 SHF.R.U32.HI R13, RZ, R12.reuse, R17 ;  /* 0x0000000cff0d1219 */ /* 0x082fe40000011611 */
[----:B------:R-:W-:Y:S02]  /*1230*/  SHF.R.U32.HI R5, RZ, R12, R5 ;  /* 0x0000000cff057219 */ /* 0x000fe40000011605 */
[----:B------:R-:W-:Y:S02]  /*1240*/  SHF.R.U32.HI R18, RZ, R7, R18 ;  /* 0x00000007ff127219 */ /* 0x000fe40000011612 */
[----:B------:R-:W-:Y:S01]  /*1250*/  SEL R5, R15, R5, !P1 ;  /* 0x000000050f057207 */ /* 0x000fe20004800000 */
[----:B--2---:R-:W-:Y:S01]  /*1260*/  IMAD.HI.U32 R17, R13, R2, RZ ;  /* 0x000000020d117227 */ /* 0x004fe200078e00ff */
[----:B------:R-:W-:-:S03]  /*1270*/  SEL R18, R9, R18, !P2 ;  /* 0x0000001209127207 */ /* 0x000fc60005000000 */
[----:B------:R-:W-:Y:S01]  /*1280*/  IMAD.HI.U32 R6, R16, R2, RZ ;  /* 0x0000000210067227 */ /* 0x000fe200078e00ff */
[----:B------:R-:W-:-:S04]  /*1290*/  @P0 SHF.R.U32.HI R13, RZ, R3, R17 ;  /* 0x00000003ff0d0219 */ /* 0x000fc80000011611 */
[----:B------:R-:W-:Y:S01]  /*12a0*/  @P0 SHF.R.U32.HI R16, RZ, R3, R6 ;  /* 0x00000003ff100219 */ /* 0x000fe20000011606 */
[----:B------:R-:W-:-:S04]  /*12b0*/  IMAD R13, R13, R11, RZ ;  /* 0x0000000b0d0d7224 */ /* 0x000fc800078e02ff */
[----:B------:R-:W-:Y:S01]  /*12c0*/  IMAD R6, R16, R11, RZ ;  /* 0x0000000b10067224 */ /* 0x000fe200078e02ff */
[----:B------:R-:W-:-:S04]  /*12d0*/  ISETP.GE.AND P1, PT, R5, R13, PT ;  /* 0x0000000d0500720c */ /* 0x000fc80003f26270 */
[----:B------:R-:W-:Y:S01]  /*12e0*/  ISETP.GE.OR P1, PT, R18, R6, P1 ;  /* 0x000000061200720c */ /* 0x000fe20000f26670 */
[----:B------:R-:W-:-:S05]  /*12f0*/  IMAD.HI.U32 R6, R5, R2, RZ ;  /* 0x0000000205067227 */ /* 0x000fca00078e00ff */
[----:B------:R-:W-:-:S04]  /*1300*/  SHF.R.U32.HI R6, RZ, R3, R6 ;  /* 0x00000003ff067219 */ /* 0x000fc80000011606 */
[----:B------:R-:W-:-:S03]  /*1310*/  SEL R6, R5, R6, !P0 ;  /* 0x0000000605067207 */ /* 0x000fc60004000000 */
[----:B------:R-:W-:Y:S01]  /*1320*/  @!P1 IMAD.HI.U32 R7, R18, R2, RZ ;  /* 0x0000000212079227 */ /* 0x000fe200078e00ff */
[----:B------:R-:W-:-:S04]  /*1330*/  IADD3 R2, PT, PT, -R6, RZ, RZ ;  /* 0x000000ff06027210 */ /* 0x000fc80007ffe1ff */
[----:B------:R-:W-:Y:S01]  /*1340*/  @!P1 SHF.R.U32.HI R3, RZ, R3, R7 ;  /* 0x00000003ff039219 */ /* 0x000fe20000011607 */
[----:B------:R-:W-:Y:S01]  /*1350*/  IMAD R2, R11, R2, R5 ;  /* 0x000000020b027224 */ /* 0x000fe200078e0205 */
[----:B------:R-:W-:Y:S02]  /*1360*/  IADD3 R7, PT, PT, -R5, RZ, RZ ;  /* 0x000000ff05077210 */ /* 0x000fe40007ffe1ff */
[----:B------:R-:W-:-:S03]  /*1370*/  @!P1 SEL R3, R18, R3, !P0 ;  /* 0x0000000312039207 */ /* 0x000fc60004000000 */
[----:B------:R-:W-:Y:S02]  /*1380*/  IMAD R7, R4, R7, R15 ;  /* 0x0000000704077224 */ /* 0x000fe400078e020f */
[--C-:B------:R-:W-:Y:S02]  /*1390*/  @!P1 IMAD.IADD R6, R6, 0x1, -R3.reuse ;  /* 0x0000000106069824 */ /* 0x100fe400078e0a03 */
[----:B------:R-:W-:Y:S01]  /*13a0*/  @!P1 IMAD R3, R2, R16, R3 ;  /* 0x0000001002039224 */ /* 0x000fe200078e0203 */
[----:B------:R-:W-:Y:S01]  /*13b0*/  IADD3 R2, PT, PT, -R18, RZ, RZ ;  /* 0x000000ff12027210 */ /* 0x000fe20007ffe1ff */
[----:B------:R-:W-:Y:S02]  /*13c0*/  @!P1 IMAD R5, R6, R11, R18 ;  /* 0x0000000b06059224 */ /* 0x000fe400078e0212 */
[----:B------:R-:W-:Y:S02]  /*13d0*/  @!P1 IMAD.MOV.U32 R18, RZ, RZ, R3 ;  /* 0x000000ffff129224 */ /* 0x000fe400078e0003 */
[----:B------:R-:W-:-:S02]  /*13e0*/  IMAD R2, R14, R2, R9 ;  /* 0x000000020e027224 */ /* 0x000fc400078e0209 */
[----:B------:R-:W-:Y:S02]  /*13f0*/  IMAD R15, R5, R4, R7 ;  /* 0x00000004050f7224 */ /* 0x000fe400078e0207 */
[----:B------:R-:W-:Y:S02]  /*1400*/  IMAD R14, R18, R14, R2 ;  /* 0x0000000e120e7224 */ /* 0x000fe400078e0202 */
.L_x_18:
[----:B------:R-:W-:Y:S05]  /*1410*/  BRA.U UP3, `(.L_x_19) ;  /* 0x0000000103407547 */ /* 0x000fea000b800000 */
[----:B------:R-:W1:Y:S08]  /*1420*/  LDC.64 R4, c[0x0][0xb10] ;  /* 0x0002c400ff047b82 */ /* 0x000e700000000a00 */
[----:B------:R-:W2:Y:S08]  /*1430*/  LDC.64 R2, c[0x0][0xb18] ;  /* 0x0002c600ff027b82 */ /* 0x000eb00000000a00 */
[----:B------:R-:W3:Y:S08]  /*1440*/  LDC R6, c[0x0][0xb20] ;  /* 0x0002c800ff067b82 */ /* 0x000ef00000000800 */
[----:B------:R-:W4:Y:S01]  /*1450*/  LDC R7, c[0x0][0xb0c] ;  /* 0x0002c300ff077b82 */ /* 0x000f220000000800 */
[----:B-1----:R-:W-:-:S05]  /*1460*/  IMAD.HI.U32 R4, R14, R4, RZ ;  /* 0x000000040e047227 */ /* 0x002fca00078e00ff */
[----:B------:R-:W-:Y:S01]  /*1470*/  SHF.R.U32.HI R4, RZ, R5, R4 ;  /* 0x00000005ff047219 */ /* 0x000fe20000011604 */
[----:B--2---:R-:W-:Y:S01]  /*1480*/  IMAD.HI.U32 R3, R15, R3, RZ ;  /* 0x000000030f037227 */ /* 0x004fe200078e00ff */
[----:B------:R-:W-:-:S04]  /*1490*/  ISETP.NE.AND P0, PT, R2, 0x1, PT ;  /* 0x000000010200780c */ /* 0x000fc80003f05270 */
[----:B---3--:R-:W-:-:S04]  /*14a0*/  SHF.R.U32.HI R3, RZ, R6, R3 ;  /* 0x00000006ff037219 */ /* 0x008fc80000011603 */
[----:B------:R-:W-:Y:S02]  /*14b0*/  SEL R3, R15, R3, !P0 ;  /* 0x000000030f037207 */ /* 0x000fe40004000000 */
[----:B----4-:R-:W-:-:S04]  /*14c0*/  ISETP.NE.AND P1, PT, R7, 0x1, PT ;  /* 0x000000010700780c */ /* 0x010fc80003f25270 */
[----:B------:R-:W-:-:S05]  /*14d0*/  SEL R5, R14, R4, !P1 ;  /* 0x000000040e057207 */ /* 0x000fca0004800000 */
[----:B------:R-:W-:Y:S02]  /*14e0*/  IMAD.IADD R4, R3, 0x1, -R5 ;  /* 0x0000000103047824 */ /* 0x000fe400078e0a05 */
[----:B------:R-:W-:Y:S02]  /*14f0*/  IMAD.IADD R3, R5, 0x1, -R3 ;  /* 0x0000000105037824 */ /* 0x000fe400078e0a03 */
[----:B------:R-:W-:Y:S02]  /*1500*/  IMAD R14, R4, R7, R14 ;  /* 0x00000007040e7224 */ /* 0x000fe400078e020e */
[----:B------:R-:W-:Y:S02]  /*1510*/  IMAD R15, R3, R2, R15 ;  /* 0x00000002030f7224 */ /* 0x000fe400078e020f */
.L_x_19:
[----:B------:R-:W-:Y:S05]  /*1520*/  BRA.U !UP1, `(.L_x_20) ;  /* 0x00000001090c7547 */ /* 0x000fea000b800000 */
[----:B------:R-:W-:Y:S01]  /*1530*/  UCGABAR_WAIT ;  /* 0x0000000000007dc7 */ /* 0x000fe20008000000 */
[----:B------:R-:W-:Y:S01]  /*1540*/  CCTL.IVALL ;  /* 0x00000000ff00798f */ /* 0x000fe20002000000 */
[----:B------:R-:W-:Y:S05]  /*1550*/  BRA `(.L_x_21) ;  /* 0x0000000000047947 */ /* 0x000fea0003800000 */
.L_x_20:
[----:B------:R-:W-:Y:S06]  /*1560*/  BAR.SYNC.DEFER_BLOCKING 0x0 ;  /* 0x0000000000007b1d */ /* 0x000fec0000010000 */
.L_x_21:
[----:B------:R-:W-:Y:S05]  /*1570*/  BRA.U UP2, `(.L_x_22) ;  /* 0x0000001102b47547 */ /* 0x000fea000b800000 */
[----:B------:R-:W1:Y:S01]  /*1580*/  LDCU UR4, c[0x0][0x38c] ;  /* 0x00007180ff0477ac */ /* 0x000e620008000800 */
[----:B------:R-:W2:Y:S01]  /*1590*/  LDC R8, c[0x0][0x370] ;  /* 0x0000dc00ff087b82 */ /* 0x000ea20000000800 */
[C---:B------:R-:W-:Y:S01]  /*15a0*/  IMAD.SHL.U32 R19, R9.reuse, 0x40, RZ ;  /* 0x0000004009137824 */ /* 0x040fe200078e00ff */
[----:B------:R-:W-:Y:S01]  /*15b0*/  PLOP3.LUT P1, PT, PT, PT, UP5, 0x80, 0x8 ;  /* 0x000000000008781c */ /* 0x000fe20003f2f058 */
[----:B------:R-:W-:Y:S01]  /*15c0*/  UISETP.NE.AND UP1, UPT, UR10, URZ, UPT ;  /* 0x000000ff0a00728c */ /* 0x000fe2000bf25270 */
[----:B------:R-:W-:Y:S01]  /*15d0*/  ISETP.NE.AND P4, PT, R10, RZ, P5 ;  /* 0x000000ff0a00720c */ /* 0x000fe20002f85270 */
[----:B------:R-:W-:Y:S01]  /*15e0*/  IMAD.SHL.U32 R18, R9, 0x80, RZ ;  /* 0x0000008009127824 */ /* 0x000fe200078e00ff */
[----:B------:R-:W-:Y:S01]  /*15f0*/  PLOP3.LUT P1, PT, P1, PT, PT, 0x8, 0x80 ;  /* 0x000000000080781c */ /* 0x000fe20000f2e170 */
[----:B------:R-:W-:Y:S01]  /*1600*/  IMAD.MOV.U32 R17, RZ, RZ, 0x1 ;  /* 0x00000001ff117424 */ /* 0x000fe200078e00ff */
[----:B------:R-:W3:Y:S01]  /*1610*/  LDC R0, c[0x0][0x374] ;  /* 0x0000dd00ff007b82 */ /* 0x000ee20000000800 */
[----:B------:R-:W-:Y:S01]  /*1620*/  IMAD.MOV.U32 R16, RZ, RZ, RZ ;  /* 0x000000ffff107224 */ /* 0x000fe200078e00ff */
[----:B------:R-:W-:Y:S01]  /*1630*/  CS2R R12, SRZ ;  /* 0x00000000000c7805 */ /* 0x000fe2000001ff00 */
[----:B------:R-:W-:Y:S01]  /*1640*/  IMAD.MOV.U32 R11, RZ, RZ, 0x1 ;  /* 0x00000001ff0b7424 */ /* 0x000fe200078e00ff */
[----:B------:R-:W-:Y:S01]  /*1650*/  LOP3.LUT R19, R19, 0x40, RZ, 0xc0, !PT ;  /* 0x0000004013137812 */ /* 0x000fe200078ec0ff */
[----:B------:R-:W4:Y:S01]  /*1660*/  LDCU.64 UR14, c[0x0][0x348] ;  /* 0x00006900ff0e77ac */ /* 0x000f220008000a00 */
[----:B-1----:R-:W-:-:S02]  /*1670*/  UIADD3 UR5, UPT, UPT, UR4, 0x1f, URZ ;  /* 0x0000001f04057890 */ /* 0x002fc4000fffe0ff */
[----:B------:R-:W-:Y:S02]  /*1680*/  USEL UR22, UR6, 0x2, UP1 ;  /* 0x0000000206167887 */ /* 0x000fe40008800000 */
[----:B------:R-:W-:Y:S01]  /*1690*/  USHF.R.S32.HI UR7, URZ, 0x1f, UR5 ;  /* 0x0000001fff077899 */ /* 0x000fe20008011405 */
[----:B------:R-:W-:-:S03]  /*16a0*/  UMOV UR23, URZ ;  /* 0x000000ff00177c82 */ /* 0x000fc60008000000 */
[----:B------:R-:W-:Y:S02]  /*16b0*/  ULEA.HI UR7, UR7, UR5, URZ, 0x5 ;  /* 0x0000000507077291 */ /* 0x000fe4000f8f28ff */
[----:B------:R-:W-:Y:S02]  /*16c0*/  UIADD3 UR5, UPT, UPT, UR4, -0x1, URZ ;  /* 0xffffffff04057890 */ /* 0x000fe4000fffe0ff */
[----:B------:R-:W-:Y:S02]  /*16d0*/  USHF.R.S32.HI UR7, URZ, 0x5, UR7 ;  /* 0x00000005ff077899 */ /* 0x000fe40008011407 */
[----:B------:R-:W-:Y:S02]  /*16e0*/  UISETP.GE.U32.AND UP2, UPT, UR5, -0x3f, UPT ;  /* 0xffffffc10500788c */ /* 0x000fe4000bf46070 */
[----:B------:R-:W-:Y:S02]  /*16f0*/  UISETP.LT.U32.AND UP0, UPT, UR7, 0x4, UPT ;  /* 0x000000040700788c */ /* 0x000fe4000bf01070 */
[----:B------:R-:W-:-:S02]  /*1700*/  UIADD3 UR4, UPT, UPT, UR4, 0x3e, URZ ;  /* 0x0000003e04047890 */ /* 0x000fc4000fffe0ff */
[----:B------:R-:W-:-:S04]  /*1710*/  USEL UR5, UR7, 0x4, UP0 ;  /* 0x0000000407057887 */ /* 0x000fc80008000000 */
[----:B------:R-:W-:Y:S02]  /*1720*/  UIADD3 UR21, UPT, UPT, UR5, -0x1, URZ ;  /* 0xffffffff05157890 */ /* 0x000fe4000fffe0ff */
[----:B------:R-:W-:Y:S02]  /*1730*/  @UP2 UIADD3 UR21, UPT, UPT, UR5, URZ, URZ ;  /* 0x000000ff05152290 */ /* 0x000fe4000fffe0ff */
[----:B------:R-:W-:Y:S02]  /*1740*/  UIADD3 UR24, UPT, UPT, UR7, -UR5, URZ ;  /* 0x8000000507187290 */ /* 0x000fe4000fffe0ff */
[----:B------:R-:W-:Y:S02]  /*1750*/  UIADD3 UR13, UPT, UPT, UR21, 0x1, URZ ;  /* 0x00000001150d7890 */ /* 0x000fe4000fffe0ff */
[----:B--2-4-:R-:W-:-:S12]  /*1760*/  UIADD3 UR21, UPT, UPT, -UR21, URZ, URZ ;  /* 0x000000ff15157290 */ /* 0x014fd8000fffe1ff */
.L_x_42:
[----:B------:R-:W-:Y:S01]  /*1770*/  UISETP.NE.AND UP0, UPT, UR37, URZ, UPT ;  /* 0x000000ff2500728c */ /* 0x000fe2000bf05270 */
[----:B------:R-:W1:Y:S08]  /*1780*/  S2UR UR37, SR_CgaCtaId ;  /* 0x00000000002579c3 */ /* 0x000e700000008800 */
[----:B------:R-:W-:Y:S05]  /*1790*/  BRA.U UP0, `(.L_x_23) ;  /* 0x0000000100347547 */ /* 0x000fea000b800000 */
[----:B------:R-:W2:Y:S01]  /*17a0*/  S2R R2, SR_CgaCtaId ;  /* 0x0000000000027919 */ /* 0x000ea20000008800 */
[----:B------:R-:W-:-:S04]  /*17b0*/  MOV R3, 0x400 ;  /* 0x0000040000037802 */ /* 0x000fc80000000f00 */
[----:B--2---:R-:W-:Y:S02]  /*17c0*/  LEA R2, R2, R3, 0x18 ;  /* 0x0000000302027211 */ /* 0x004fe400078ec0ff */
[----:B------:R-:W-:-:S03]  /*17d0*/  SHF.L.U32 R3, R11, 0x1f, RZ ;  /* 0x0000001f0b037819 */ /* 0x000fc600000006ff */
[----:B------:R-:W-:-:S04]  /*17e0*/  IMAD R2, R12, 0x8, R2 ;  /* 0x000000080c027824 */ /* 0x000fc800078e0202 */
[----:B------:R-:W2:Y:S02]  /*17f0*/  SYNCS.PHASECHK.TRANS64.TRYWAIT P0, [R2+URZ+0x100], R3 ;  /* 0x00010003020075a7 */ /* 0x000ea400080011ff */
[----:B--2---:R-:W-:Y:S05]  /*1800*/  @!P0 BRA `(.L_x_24) ;  /* 0x0000007800dc8947 */ /* 0x004fea0003800000 */
.L_x_149:
[----:B------:R-:W-:Y:S01]  /*1810*/  VIADD R12, R12, 0x1 ;  /* 0x000000010c0c7836 */ /* 0x000fe20000000000 */
[----:B------:R2:W-:Y:S04]  /*1820*/  SYNCS.ARRIVE.TRANS64.A1T0 RZ, [R2+URZ+0xf0], RZ ;  /* 0x0000f0ff02ff79a7 */ /* 0x0005e800081000ff */
[----:B------:R-:W-:-:S04]  /*1830*/  ISETP.NE.AND P0, PT, R12, 0x2, PT ;  /* 0x000000020c00780c */ /* 0x000fc80003f05270 */
[----:B------:R-:W-:Y:S02]  /*1840*/  SEL R12, R12, RZ, P0 ;  /* 0x000000ff0c0c7207 */ /* 0x000fe40000000000 */
[----:B--2---:R-:W-:-:S04]  /*1850*/  SEL R2, RZ, 0x1, P0 ;  /* 0x00000001ff027807 */ /* 0x004fc80000000000 */
[----:B------:R-:W-:-:S07]  /*1860*/  LOP3.LUT R11, R11, R2, RZ, 0x3c, !PT ;  /* 0x000000020b0b7212 */ /* 0x000fce00078e3cff */
.L_x_23:
[----:B------:R-:W-:Y:S01]  /*1870*/  UMOV UR6, 0x400 ;  /* 0x0000040000067882 */ /* 0x000fe20000000000 */
[----:B------:R-:W-:Y:S01]  /*1880*/  SHF.L.U32 R2, R17, 0x1f, RZ ;  /* 0x0000001f11027819 */ /* 0x000fe200000006ff */
[----:B-1----:R-:W-:Y:S01]  /*1890*/  ULEA UR6, UR37, UR6, 0x18 ;  /* 0x0000000625067291 */ /* 0x002fe2000f8ec0ff */
[----:B------:R-:W-:Y:S01]  /*18a0*/  R2UR UR35, R18 ;  /* 0x00000000122372ca */ /* 0x000fe200000e0000 */
[----:B------:R-:W-:Y:S01]  /*18b0*/  UISETP.GE.U32.AND UP0, UPT, UR4, 0x3f, UPT ;  /* 0x0000003f0400788c */ /* 0x000fe2000bf06070 */
[----:B------:R-:W-:Y:S01]  /*18c0*/  R2UR UR11, R19 ;  /* 0x00000000130b72ca */ /* 0x000fe200000e0000 */
[----:B------:R-:W-:Y:S01]  /*18d0*/  ULEA UR8, UR23, UR6, 0x3 ;  /* 0x0000000617087291 */ /* 0x000fe2000f8e18ff */
[----:B------:R-:W-:-:S08]  /*18e0*/  UMOV UR25, URZ ;  /* 0x000000ff00197c82 */ /* 0x000fd00008000000 */
[----:B------:R1:W2:Y:S01]  /*18f0*/  SYNCS.PHASECHK.TRANS64.TRYWAIT P0, [UR8+0x20], R2 ;  /* 0x00002002ff0075a7 */ /* 0x0002a20008001108 */
[----:B------:R-:W-:-:S13]  /*1900*/  R2UR UR8, R15 ;  /* 0x000000000f0872ca */ /* 0x000fda00000e0000 */
[----:B------:R-:W-:Y:S01]  /*1910*/  ULEA UR11, UR8, UR11, 0x7 ;  /* 0x0000000b080b7291 */ /* 0x000fe2000f8e38ff */
[----:B-1----:R-:W-:-:S05]  /*1920*/  LEA.HI R2, R14, R14, RZ, 0x1 ;  /* 0x0000000e0e027211 */ /* 0x002fca00078f08ff */
[----:B------:R-:W-:-:S05]  /*1930*/  IMAD.SHL.U32 R2, R2, 0x80, RZ ;  /* 0x0000008002027824 */ /* 0x000fca00078e00ff */
[----:B------:R-:W-:-:S04]  /*1940*/  LOP3.LUT R2, R2, 0xffffff00, RZ, 0xc0, !PT ;  /* 0xffffff0002027812 */ /* 0x000fc800078ec0ff */
[----:B------:R-:W-:-:S13]  /*1950*/  R2UR UR9, R2 ;  /* 0x00000000020972ca */ /* 0x000fda00000e0000 */
[----:B------:R-:W-:Y:S01]  /*1960*/  ULOP3.LUT UR35, UR9, 0x80, UR35, 0xf8, !UPT ;  /* 0x0000008009237892 */ /* 0x000fe2000f8ef823 */
[----:B------:R-:W-:Y:S11]  /*1970*/  BRA.U !UP0, `(.L_x_25) ;  /* 0x0000000108c07547 */ /* 0x000ff6000b800000 */
[----:B------:R-:W-:Y:S01]  /*1980*/  UMOV UR16, UR21 ;  /* 0x0000001500107c82 */ /* 0x000fe20008000000 */
[----:B------:R-:W-:Y:S01]  /*1990*/  UMOV UR17, UR23 ;  /* 0x0000001700117c82 */ /* 0x000fe20008000000 */
[----:B------:R-:W-:-:S05]  /*19a0*/  UMOV UR34, URZ ;  /* 0x000000ff00227c82 */ /* 0x000fca0008000000 */
.L_x_31:
[----:B------:R-:W-:Y:S01]  /*19b0*/  ULEA UR33, UR17, UR6, 0x3 ;  /* 0x0000000611217291 */ /* 0x000fe2000f8e18ff */
[----:B------:R-:W-:Y:S01]  /*19c0*/  @P5 MOV R3, 0x6000 ;  /* 0x0000600000035802 */ /* 0x000fe20000000f00 */
[----:B-12-4-:R-:W-:Y:S10]  /*19d0*/  @P0 BRA `(.L_x_26) ;  /* 0x00000000000c0947 */ /* 0x016ff40003800000 */
[----:B------:R-:W-:-:S04]  /*19e0*/  SHF.L.U32 R4, R17, 0x1f, RZ ;  /* 0x0000001f11047819 */ /* 0x000fc800000006ff */
[----:B------:R-:W1:Y:S02]  /*19f0*/  SYNCS.PHASECHK.TRANS64.TRYWAIT P0, [UR33+0x20], R4 ;  /* 0x00002004ff0075a7 */ /* 0x000e640008001121 */
[----:B-1----:R-:W-:Y:S05]  /*1a00*/  @!P0 BRA `(.L_x_27) ;  /* 0x0000007800708947 */ /* 0x002fea0003800000 */
.L_x_26:
[----:B------:R2:W-:Y:S01]  /*1a10*/  @P5 SYNCS.ARRIVE.TRANS64 RZ, [UR33], R3 ;  /* 0x00000003ffff59a7 */ /* 0x0005e20008000021 */
[----:B------:R-:W-:Y:S02]  /*1a20*/  ULOP3.LUT UR8, UR22, 0x2, URZ, 0xfc, !UPT ;  /* 0x0000000216087892 */ /* 0x000fe4000f8efcff */
[----:B------:R-:W-:Y:S02]  /*1a30*/  UIADD3 UR16, UPT, UPT, UR16, 0x1, URZ ;  /* 0x0000000110107890 */ /* 0x000fe4000fffe0ff */
[----:B------:R-:W-:Y:S02]  /*1a40*/  UISETP.NE.AND UP0, UPT, UR8, 0x2, UPT ;  /* 0x000000020800788c */ /* 0x000fe4000bf05270 */
[----:B------:R-:W-:-:S07]  /*1a50*/  UISETP.NE.AND UP2, UPT, UR16, 0x1, UPT ;  /* 0x000000011000788c */ /* 0x000fce000bf45270 */
[----:B------:R-:W-:Y:S05]  /*1a60*/  BRA.U UP0, `(.L_x_28) ;  /* 0x0000000100047547 */ /* 0x000fea000b800000 */
[----:B------:R-:W-:Y:S05]  /*1a70*/  BPT.TRAP 0x1 ;  /* 0x000000040000795c */ /* 0x000fea0000300000 */
.L_x_28:
[----:B------:R-:W-:Y:S04]  /*1a80*/  BSSY.RECONVERGENT B0, `(.L_x_29) ;  /* 0x0000003000007945 */ /* 0x000fe80003800200 */
[----:B------:R-:W-:Y:S05]  /*1a90*/  @!P4 BRA `(.L_x_30) ;  /* 0x000000000004c947 */ /* 0x000fea0003800000 */
[----:B------:R-:W-:Y:S05]  /*1aa0*/  BPT.TRAP 0x1 ;  /* 0x000000040000795c */ /* 0x000fea0000300000 */
.L_x_30:
[----:B------:R-:W-:Y:S05]  /*1ab0*/  BSYNC.RECONVERGENT B0 ;  /* 0x0000000000007941 */ /* 0x000fea0003800200 */
.L_x_29:
[----:B------:R-:W-:Y:S02]  /*1ac0*/  UIADD3 UR23, UPT, UPT, UR17, 0x1, URZ ;  /* 0x0000000111177890 */ /* 0x000fe4000fffe0ff */
[----:B------:R-:W-:Y:S02]  /*1ad0*/  ULEA UR32, UR17, UR6, 0xd ;  /* 0x0000000611207291 */ /* 0x000fe4000f8e68ff */
[----:B------:R-:W-:Y:S02]  /*1ae0*/  UISETP.NE.AND UP0, UPT, UR23, 0x4, UPT ;  /* 0x000000041700788c */ /* 0x000fe4000bf05270 */
[----:B------:R-:W-:Y:S02]  /*1af0*/  UIADD3 UR28, UP1, UPT, UR14, 0x80, URZ ;  /* 0x000000800e1c7890 */ /* 0x000fe4000ff3e0ff */
[----:B------:R-:W-:Y:S02]  /*1b00*/  USEL UR9, URZ, 0x1, UP0 ;  /* 0x00000001ff097887 */ /* 0x000fe40008000000 */
[----:B------:R-:W-:-:S02]  /*1b10*/  USEL UR23, UR23, URZ, UP0 ;  /* 0x000000ff17177287 */ /* 0x000fc40008000000 */
[----:B------:R-:W-:Y:S02]  /*1b20*/  UIADD3 UR26, UP0, UPT, UR14, 0x180, URZ ;  /* 0x000001800e1a7890 */ /* 0x000fe4000ff1e0ff */
[----:B------:R-:W-:Y:S01]  /*1b30*/  ULEA UR8, UR23, UR6, 0x3 ;  /* 0x0000000617087291 */ /* 0x000fe2000f8e18ff */
[----:B------:R-:W-:Y:S01]  /*1b40*/  LOP3.LUT R17, R17, UR9, RZ, 0x3c, !PT ;  /* 0x0000000911117c12 */ /* 0x000fe2000f8e3cff */
[----:B------:R-:W-:Y:S02]  /*1b50*/  ULOP3.LUT UR33, UR33, 0xfefffff8, URZ, 0xc0, !UPT ;  /* 0xfefffff821217892 */ /* 0x000fe4000f8ec0ff */
[----:B------:R-:W-:Y:S01]  /*1b60*/  UIADD3.X UR29, UPT, UPT, URZ, UR15, URZ, UP1, !UPT ;  /* 0x0000000fff1d7290 */ /* 0x000fe20008ffe4ff */
[----:B-1----:R-:W-:Y:S01]  /*1b70*/  SHF.L.U32 R2, R17, 0x1f, RZ ;  /* 0x0000001f11027819 */ /* 0x002fe200000006ff */
[----:B------:R-:W-:Y:S02]  /*1b80*/  UIADD3 UR32, UPT, UPT, UR32, 0x8400, URZ ;  /* 0x0000840020207890 */ /* 0x000fe4000fffe0ff */
[----:B------:R-:W-:Y:S01]  /*1b90*/  UIADD3.X UR27, UPT, UPT, URZ, UR15, URZ, UP0, !UPT ;  /* 0x0000000fff1b7290 */ /* 0x000fe200087fe4ff */
[----:B------:R1:W4:Y:S01]  /*1ba0*/  SYNCS.PHASECHK.TRANS64.TRYWAIT P0, [UR8+0x20], R2 ;  /* 0x00002002ff0075a7 */ /* 0x0003220008001108 */
[----:B------:R-:W-:Y:S01]  /*1bb0*/  ULEA UR8, UR17, UR6, 0xc ;  /* 0x0000000611087291 */ /* 0x000fe2000f8e60ff */
[----:B------:R-:W-:Y:S01]  /*1bc0*/  UMOV UR18, 0x0 ;  /* 0x0000000000127882 */ /* 0x000fe20000000000 */
[----:B------:R-:W-:-:S02]  /*1bd0*/  UMOV UR19, 0x10000000 ;  /* 0x1000000000137882 */ /* 0x000fc40000000000 */
[----:B------:R-:W-:Y:S01]  /*1be0*/  UIADD3 UR8, UPT, UPT, UR8, 0x10400, URZ ;  /* 0x0001040008087890 */ /* 0x000fe2000fffe0ff */
[----:B------:R2:W-:Y:S01]  /*1bf0*/  UTMALDG.3D.2CTA [UR32], [UR28], desc[UR18] ;  /* 0x000012201c0075b4 */ /* 0x0005e20008211000 */
[----:B------:R-:W-:Y:S01]  /*1c00*/  UMOV UR10, UR34 ;  /* 0x00000022000a7c82 */ /* 0x000fe20008000000 */
[----:B------:R-:W-:Y:S01]  /*1c10*/  UMOV UR12, UR36 ;  /* 0x00000024000c7c82 */ /* 0x000fe20008000000 */
[----:B------:R-:W-:Y:S01]  /*1c20*/  UMOV UR9, UR33 ;  /* 0x0000002100097c82 */ /* 0x000fe20008000000 */
[----:B------:R-:W-:Y:S01]  /*1c30*/  UMOV UR25, UR13 ;  /* 0x0000000d00197c82 */ /* 0x000fe20008000000 */
[----:B------:R-:W-:-:S03]  /*1c40*/  UMOV UR17, UR23 ;  /* 0x0000001700117c82 */ /* 0x000fc60008000000 */
[----:B------:R1:W-:Y:S01]  /*1c50*/  UTMALDG.3D.2CTA [UR8], [UR26], desc[UR18] ;  /* 0x000012081a0075b4 */ /* 0x0003e20008211000 */
[----:B--2---:R-:W-:Y:S01]  /*1c60*/  UIADD3 UR34, UPT, UPT, UR34, 0x20, URZ ;  /* 0x0000002022227890 */ /* 0x004fe2000fffe0ff */
[----:B------:R-:W-:Y:S11]  /*1c70*/  BRA.U UP2, `(.L_x_31) ;  /* 0xfffffffd024c7547 */ /* 0x000ff6000b83ffff */
.L_x_25:
[----:B-1----:R-:W-:Y:S01]  /*1c80*/  ULEA UR8, UR23, UR6, 0x3 ;  /* 0x0000000617087291 */ /* 0x002fe2000f8e18ff */
[----:B------:R-:W-:Y:S01]  /*1c90*/  SHF.L.U32 R2, R17, 0x1f, RZ ;  /* 0x0000001f11027819 */ /* 0x000fe200000006ff */
[----:B------:R-:W-:Y:S01]  /*1ca0*/  @!P1 SYNCS.ARRIVE.TRANS64.A1T0 RZ, [UR6+0x88], RZ ;  /* 0x000088ffffff99a7 */ /* 0x000fe20008100006 */
[----:B------:R-:W-:-:S06]  /*1cb0*/  UISETP.GT.AND UP0, UPT, UR7, UR5, UPT ;  /* 0x000000050700728c */ /* 0x000fcc000bf04270 */
[----:B--2-4-:R1:W2:Y:S03]  /*1cc0*/  SYNCS.PHASECHK.TRANS64.TRYWAIT P0, [UR8+0x20], R2 ;  /* 0x00002002ff0075a7 */ /* 0x0142a60008001108 */
[----:B------:R-:W-:Y:S05]  /*1cd0*/  BRA.U !UP0, `(.L_x_32) ;  /* 0x0000000108c07547 */ /* 0x000fea000b800000 */
[----:B------:R-:W-:Y:S01]  /*1ce0*/  UIADD3 UR26, UPT, UPT, UR24, UR25, URZ ;  /* 0x00000019181a7290 */ /* 0x000fe2000fffe0ff */
[----:B------:R-:W-:-:S11]  /*1cf0*/  UMOV UR27, UR23 ;  /* 0x00000017001b7c82 */ /* 0x000fd60008000000 */
.L_x_38:
[----:B------:R-:W-:Y:S01]  /*1d00*/  ULEA UR17, UR27, UR6, 0x3 ;  /* 0x000000061b117291 */ /* 0x000fe2000f8e18ff */
[----:B--2---:R-:W-:Y:S01]  /*1d10*/  @P5 MOV R3, 0x6000 ;  /* 0x0000600000035802 */ /* 0x004fe20000000f00 */
[----:B-12---:R-:W-:Y:S10]  /*1d20*/  @P0 BRA `(.L_x_33) ;  /* 0x00000000000c0947 */ /* 0x006ff40003800000 */
[----:B------:R-:W-:-:S04]  /*1d30*/  SHF.L.U32 R4, R17, 0x1f, RZ ;  /* 0x0000001f11047819 */ /* 0x000fc800000006ff */
[----:B------:R-:W2:Y:S02]  /*1d40*/  SYNCS.PHASECHK.TRANS64.TRYWAIT P0, [UR17+0x20], R4 ;  /* 0x00002004ff0075a7 */ /* 0x000ea40008001111 */
[----:B--2---:R-:W-:Y:S05]  /*1d50*/  @!P0 BRA `(.L_x_34) ;  /* 0x0000007400b48947 */ /* 0x004fea0003800000 */
.L_x_33:
[----:B------:R2:W-:Y:S01]  /*1d60*/  @P5 SYNCS.ARRIVE.TRANS64 RZ, [UR17], R3 ;  /* 0x00000003ffff59a7 */ /* 0x0005e20008000011 */
[----:B------:R-:W-:-:S04]  /*1d70*/  ULOP3.LUT UR8, UR22, 0x2, URZ, 0xfc, !UPT ;  /* 0x0000000216087892 */ /* 0x000fc8000f8efcff */
[----:B------:R-:W-:-:S09]  /*1d80*/  UISETP.NE.AND UP0, UPT, UR8, 0x2, UPT ;  /* 0x000000020800788c */ /* 0x000fd2000bf05270 */
[----:B------:R-:W-:Y:S05]  /*1d90*/  BRA.U UP0, `(.L_x_35) ;  /* 0x0000000100047547 */ /* 0x000fea000b800000 */
[----:B------:R-:W-:Y:S05]  /*1da0*/  BPT.TRAP 0x1 ;  /* 0x000000040000795c */ /* 0x000fea0000300000 */
.L_x_35:
[----:B------:R-:W-:Y:S04]  /*1db0*/  BSSY.RECONVERGENT B0, `(.L_x_36) ;  /* 0x0000003000007945 */ /* 0x000fe80003800200 */
[----:B------:R-:W-:Y:S05]  /*1dc0*/  @!P4 BRA `(.L_x_37) ;  /* 0x000000000004c947 */ /* 0x000fea0003800000 */
[----:B------:R-:W-:Y:S05]  /*1dd0*/  BPT.TRAP 0x1 ;  /* 0x000000040000795c */ /* 0x000fea0000300000 */
.L_x_37:
[----:B------:R-:W-:Y:S05]  /*1de0*/  BSYNC.RECONVERGENT B0 ;  /* 0x0000000000007941 */ /* 0x000fea0003800200 */
.L_x_36:
        /* <DEDUP_REMOVED lines=9> */
[----:B------:R-:W-:Y:S02]  /*1e80*/  USHF.L.U32 UR18, UR25, 0x5, URZ ;  /* 0x0000000519127899 */ /* 0x000fe400080006ff */
[----:B------:R-:W-:Y:S01]  /*1e90*/  ULOP3.LUT UR17, UR17, 0xfefffff8, URZ, 0xc0, !UPT ;  /* 0xfefffff811117892 */ /* 0x000fe2000f8ec0ff */
[----:B-1----:R-:W-:Y:S01]  /*1ea0*/  SHF.L.U32 R2, R17, 0x1f, RZ ;  /* 0x0000001f11027819 */ /* 0x002fe200000006ff */
[----:B------:R-:W-:Y:S02]  /*1eb0*/  UIADD3 UR16, UPT, UPT, UR16, 0x8400, URZ ;  /* 0x0000840010107890 */ /* 0x000fe4000fffe0ff */
[----:B------:R-:W-:Y:S01]  /*1ec0*/  UIADD3.X UR33, UPT, UPT, URZ, UR15, URZ, UP1, !UPT ;  /* 0x0000000fff217290 */ /* 0x000fe20008ffe4ff */
[----:B------:R4:W1:Y:S01]  /*1ed0*/  SYNCS.PHASECHK.TRANS64.TRYWAIT P0, [UR8+0x20], R2 ;  /* 0x00002002ff0075a7 */ /* 0x0008620008001108 */
[----:B------:R-:W-:-:S02]  /*1ee0*/  ULEA UR8, UR27, UR6, 0xc ;  /* 0x000000061b087291 */ /* 0x000fc4000f8e60ff */
[----:B------:R-:W-:Y:S02]  /*1ef0*/  UIADD3.X UR31, UPT, UPT, URZ, UR15, URZ, UP0, !UPT ;  /* 0x0000000fff1f7290 */ /* 0x000fe400087fe4ff */
[----:B------:R-:W-:Y:S01]  /*1f00*/  UIADD3 UR8, UPT, UPT, UR8, 0x10400, URZ ;  /* 0x0001040008087890 */ /* 0x000fe2000fffe0ff */
[----:B------:R-:W-:Y:S01]  /*1f10*/  UMOV UR28, 0x0 ;  /* 0x00000000001c7882 */ /* 0x000fe20000000000 */
[----:B------:R-:W-:Y:S01]  /*1f20*/  UMOV UR29, 0x10000000 ;  /* 0x10000000001d7882 */ /* 0x000fe20000000000 */
[----:B------:R-:W-:Y:S01]  /*1f30*/  UMOV UR19, UR35 ;  /* 0x0000002300137c82 */ /* 0x000fe20008000000 */
[----:B------:R-:W-:Y:S01]  /*1f40*/  UMOV UR20, UR36 ;  /* 0x0000002400147c82 */ /* 0x000fe20008000000 */
[----:B------:R-:W-:Y:S01]  /*1f50*/  UMOV UR12, UR36 ;  /* 0x00000024000c7c82 */ /* 0x000fe20008000000 */
[----:B------:R-:W-:Y:S01]  /*1f60*/  UMOV UR9, UR17 ;  /* 0x0000001100097c82 */ /* 0x000fe20008000000 */
[----:B------:R-:W-:Y:S01]  /*1f70*/  UMOV UR10, UR18 ;  /* 0x00000012000a7c82 */ /* 0x000fe20008000000 */
[----:B------:R4:W-:Y:S01]  /*1f80*/  UTMALDG.3D.2CTA [UR16], [UR32], desc[UR28] ;  /* 0x00001c10200075b4 */ /* 0x0009e20008211000 */
[----:B------:R-:W-:Y:S01]  /*1f90*/  UIADD3 UR25, UPT, UPT, UR25, 0x1, URZ ;  /* 0x0000000119197890 */ /* 0x000fe2000fffe0ff */
[----:B------:R-:W-:-:S03]  /*1fa0*/  UMOV UR27, UR23 ;  /* 0x00000017001b7c82 */ /* 0x000fc60008000000 */
[----:B------:R-:W-:Y:S01]  /*1fb0*/  UISETP.NE.AND UP0, UPT, UR25, UR26, UPT ;  /* 0x0000001a1900728c */ /* 0x000fe2000bf05270 */
[----:B------:R4:W-:Y:S08]  /*1fc0*/  UTMALDG.3D.2CTA [UR8], [UR30], desc[UR28] ;  /* 0x00001c081e0075b4 */ /* 0x0009f00008211000 */
[----:B----4-:R-:W-:Y:S05]  /*1fd0*/  BRA.U UP0, `(.L_x_38) ;  /* 0xfffffffd00487547 */ /* 0x010fea000b83ffff */
.L_x_32:
[C---:B-1----:R-:W-:Y:S01]  /*1fe0*/  LEA R2, R16.reuse, UR6, 0x3 ;  /* 0x0000000610027c11 */ /* 0x042fe2000f8e18ff */
[----:B------:R-:W-:Y:S01]  /*1ff0*/  NOP ;  /* 0x0000000000007918 */ /* 0x000fe20000000000 */
[----:B--2---:R-:W-:Y:S02]  /*2000*/  SHF.L.U32 R3, R13, 0x1f, RZ ;  /* 0x0000001f0d037819 */ /* 0x004fe400000006ff */
[----:B------:R-:W-:Y:S02]  /*2010*/  LEA R4, R16, UR6, 0x4 ;  /* 0x0000000610047c11 */ /* 0x000fe4000f8e20ff */
[----:B------:R-:W1:Y:S02]  /*2020*/  SYNCS.PHASECHK.TRANS64.TRYWAIT P0, [R2+URZ+0x90], R3 ;  /* 0x00009003020075a7 */ /* 0x000e6400080011ff */
[----:B-1----:R-:W-:Y:S05]  /*2030*/  @!P0 BRA `(.L_x_39) ;  /* 0x0000007400148947 */ /* 0x002fea0003800000 */
.L_x_152:
[----:B------:R-:W2:Y:S01]  /*2040*/  LDS.128 R4, [R4+0x120] ;  /* 0x0001200004047984 */ /* 0x000ea20000000c00 */
[----:B------:R-:W-:Y:S01]  /*2050*/  ISETP.GE.AND P0, PT, R40, 0x1, PT ;  /* 0x000000012800780c */ /* 0x000fe20003f06270 */
[----:B-1----:R-:W-:Y:S01]  /*2060*/  VIADD R2, R2, 0xa0 ;  /* 0x000000a002027836 */ /* 0x002fe20000000000 */
[----:B------:R-:W-:Y:S01]  /*2070*/  @!PT LDS RZ, [RZ] ;  /* 0x00000000fffff984 */ /* 0x000fe20000000800 */
[----:B------:R-:W-:Y:S01]  /*2080*/  @!PT LDS RZ, [RZ] ;  /* 0x00000000fffff984 */ /* 0x000fe20000000800 */
[----:B------:R-:W-:Y:S01]  /*2090*/  @!PT LDS RZ, [RZ] ;  /* 0x00000000fffff984 */ /* 0x000fe20000000800 */
[----:B------:R-:W-:Y:S01]  /*20a0*/  @!PT LDS RZ, [RZ] ;  /* 0x00000000fffff984 */ /* 0x000fe20000000800 */
[----:B------:R1:W-:Y:S06]  /*20b0*/  MEMBAR.ALL.CTA ;  /* 0x0000000000007992 */ /* 0x0003ec0000008000 */
[----:B-1----:R-:W1:Y:S01]  /*20c0*/  FENCE.VIEW.ASYNC.S ;  /* 0x00000000000073c6 */ /* 0x002e620000000000 */
[----:B------:R-:W-:-:S04]  /*20d0*/  PRMT R2, RZ, 0x654, R2 ;  /* 0x00000654ff027816 */ /* 0x000fc80000000002 */
[----:B-1----:R1:W-:Y:S01]  /*20e0*/  SYNCS.ARRIVE.TRANS64.RED.A1T0 RZ, [R2+URZ], RZ ;  /* 0x000000ff02ff79a7 */ /* 0x0023e200081004ff */
[----:B--2---:R-:W-:-:S13]  /*20f0*/  LOP3.LUT P2, RZ, R6, 0x1, RZ, 0xc0, !PT ;  /* 0x0000000106ff7812 */ /* 0x004fda000784c0ff */
[----:B------:R-:W-:Y:S01]  /*2100*/  @P2 SHF.R.U32.HI R3, RZ, 0x10, R5 ;  /* 0x00000010ff032819 */ /* 0x000fe20000011605 */
[----:B------:R-:W-:Y:S01]  /*2110*/  VOTEU.ANY UP0, P2 ;  /* 0x0000000000ff7886 */ /* 0x000fe20001000100 */
[----:B------:R-:W-:Y:S02]  /*2120*/  @P2 MOV R10, R4 ;  /* 0x00000004000a2202 */ /* 0x000fe40000000f00 */
[----:B------:R-:W-:Y:S02]  /*2130*/  @P2 R2UR.BROADCAST UR8, R3 ;  /* 0x00000000030822ca */ /* 0x000fe400008e0000 */
[----:B------:R-:W-:-:S11]  /*2140*/  @P2 LOP3.LUT R9, R5, 0xffff, RZ, 0xc0, !PT ;  /* 0x0000ffff05092812 */ /* 0x000fd600078ec0ff */
[----:B------:R-:W-:Y:S01]  /*2150*/  @UP0 UMOV UR36, UR8 ;  /* 0x0000000800240c82 */ /* 0x000fe20008000000 */
[----:B-1----:R-:W-:Y:S05]  /*2160*/  @!P0 BRA `(.L_x_40) ;  /* 0x0000000000b88947 */ /* 0x002fea0003800000 */
[----:B------:R-:W3:Y:S01]  /*2170*/  LDC.64 R4, c[0x0][0xb18] ;  /* 0x0002c600ff047b82 */ /* 0x000ee20000000a00 */
[----:B------:R-:W-:-:S07]  /*2180*/  ISETP.NE.AND P3, PT, R40, 0x1, PT ;  /* 0x000000012800780c */ /* 0x000fce0003f65270 */
[----:B------:R-:W1:Y:S08]  /*2190*/  LDC.64 R6, c[0x0][0xb10] ;  /* 0x0002c400ff067b82 */ /* 0x000e700000000a00 */
[----:B------:R-:W2:Y:S08]  /*21a0*/  LDC R14, c[0x0][0xb20] ;  /* 0x0002c800ff0e7b82 */ /* 0x000eb00000000800 */
[----:B------:R-:W4:Y:S01]  /*21b0*/  LDC R15, c[0x0][0xb0c] ;  /* 0x0002c300ff0f7b82 */ /* 0x000f220000000800 */
[----:B---3--:R-:W-:Y:S01]  /*21c0*/  IMAD.HI.U32 R21, R0, R5, RZ ;  /* 0x0000000500157227 */ /* 0x008fe200078e00ff */
[----:B------:R-:W-:-:S03]  /*21d0*/  ISETP.NE.AND P0, PT, R4, 0x1, PT ;  /* 0x000000010400780c */ /* 0x000fc60003f05270 */
[----:B------:R-:W-:-:S03]  /*21e0*/  IMAD.HI.U32 R5, R9, R5, RZ ;  /* 0x0000000509057227 */ /* 0x000fc600078e00ff */
[----:B------:R-:W3:Y:S01]  /*21f0*/  LDC.64 R2, c[0x0][0xb28] ;  /* 0x0002ca00ff027b82 */ /* 0x000ee20000000a00 */
[----:B-1----:R-:W-:-:S04]  /*2200*/  IMAD.HI.U32 R22, R8, R6, RZ ;  /* 0x0000000608167227 */ /* 0x002fc800078e00ff */
[----:B------:R-:W-:Y:S01]  /*2210*/  IMAD.HI.U32 R23, R10, R6, RZ ;  /* 0x000000060a177227 */ /* 0x000fe200078e00ff */
[----:B------:R-:W-:Y:S02]  /*2220*/  SHF.R.U32.HI R22, RZ, R7, R22 ;  /* 0x00000007ff167219 */ /* 0x000fe40000011616 */
[-C--:B--2---:R-:W-:Y:S02]  /*2230*/  SHF.R.U32.HI R21, RZ, R14.reuse, R21 ;  /* 0x0000000eff157219 */ /* 0x084fe40000011615 */
[----:B------:R-:W-:Y:S02]  /*2240*/  SHF.R.U32.HI R5, RZ, R14, R5 ;  /* 0x0000000eff057219 */ /* 0x000fe40000011605 */
[----:B------:R-:W-:Y:S02]  /*2250*/  SEL R21, R0, R21, !P0 ;  /* 0x0000001500157207 */ /* 0x000fe40004000000 */
[----:B------:R-:W-:Y:S02]  /*2260*/  SHF.R.U32.HI R23, RZ, R7, R23 ;  /* 0x00000007ff177219 */ /* 0x000fe40000011617 */
[----:B----4-:R-:W-:-:S02]  /*2270*/  ISETP.NE.AND P1, PT, R15, 0x1, PT ;  /* 0x000000010f00780c */ /* 0x010fc40003f25270 */
[----:B------:R-:W-:Y:S02]  /*2280*/  SEL R5, R9, R5, !P0 ;  /* 0x0000000509057207 */ /* 0x000fe40004000000 */
[----:B------:R-:W-:Y:S02]  /*2290*/  SEL R22, R8, R22, !P1 ;  /* 0x0000001608167207 */ /* 0x000fe40004800000 */
[----:B------:R-:W-:Y:S01]  /*22a0*/  SEL R23, R10, R23, !P1 ;  /* 0x000000170a177207 */ /* 0x000fe20004800000 */
[----:B---3--:R-:W-:-:S04]  /*22b0*/  IMAD.HI.U32 R20, R21, R2, RZ ;  /* 0x0000000215147227 */ /* 0x008fc800078e00ff */
        /* <DEDUP_REMOVED lines=10> */
[----:B------:R-:W-:-:S04]  /*2360*/  @!P0 IMAD.HI.U32 R7, R23, R2, RZ ;  /* 0x0000000217078227 */ /* 0x000fc800078e00ff */
[----:B------:R-:W-:Y:S01]  /*2370*/  IMAD.MOV R2, RZ, RZ, -R6 ;  /* 0x000000ffff027224 */ /* 0x000fe200078e0a06 */
[----:B------:R-:W-:Y:S02]  /*2380*/  @!P0 SHF.R.U32.HI R3, RZ, R3, R7 ;  /* 0x00000003ff038219 */ /* 0x000fe40000011607 */
[----:B------:R-:W-:Y:S01]  /*2390*/  IADD3 R7, PT, PT, -R5, RZ, RZ ;  /* 0x000000ff05077210 */ /* 0x000fe20007ffe1ff */
[----:B------:R-:W-:Y:S01]  /*23a0*/  IMAD R2, R40, R2, R5 ;  /* 0x0000000228027224 */ /* 0x000fe200078e0205 */
        /* <DEDUP_REMOVED lines=10> */
.L_x_40:
[----:B------:R-:W1:Y:S02]  /*2450*/  LDCU UR8, c[0x0][0xb30] ;  /* 0x00016600ff0877ac */ /* 0x000e640008000800 */
[----:B-1----:R-:W-:-:S09]  /*2460*/  UISETP.NE.AND UP0, UPT, UR8, 0x1, UPT ;  /* 0x000000010800788c */ /* 0x002fd2000bf05270 */
[----:B------:R-:W-:Y:S05]  /*2470*/  BRA.U UP0, `(.L_x_41) ;  /* 0x0000000100407547 */ /* 0x000fea000b800000 */
[----:B------:R-:W1:Y:S08]  /*2480*/  LDC.64 R4, c[0x0][0xb10] ;  /* 0x0002c400ff047b82 */ /* 0x000e700000000a00 */
[----:B------:R-:W2:Y:S08]  /*2490*/  LDC.64 R2, c[0x0][0xb18] ;  /* 0x0002c600ff027b82 */ /* 0x000eb00000000a00 */
[----:B------:R-:W4:Y:S08]  /*24a0*/  LDC R6, c[0x0][0xb20] ;  /* 0x0002c800ff067b82 */ /* 0x000f300000000800 */
[----:B------:R-:W3:Y:S01]  /*24b0*/  LDC R7, c[0x0][0xb0c] ;  /* 0x0002c300ff077b82 */ /* 0x000ee20000000800 */
[----:B-1----:R-:W-:-:S05]  /*24c0*/  IMAD.HI.U32 R4, R10, R4, RZ ;  /* 0x000000040a047227 */ /* 0x002fca00078e00ff */
[----:B------:R-:W-:Y:S01]  /*24d0*/  SHF.R.U32.HI R4, RZ, R5, R4 ;  /* 0x00000005ff047219 */ /* 0x000fe20000011604 */
[----:B--2---:R-:W-:Y:S01]  /*24e0*/  IMAD.HI.U32 R3, R9, R3, RZ ;  /* 0x0000000309037227 */ /* 0x004fe200078e00ff */
[----:B------:R-:W-:-:S04]  /*24f0*/  ISETP.NE.AND P0, PT, R2, 0x1, PT ;  /* 0x000000010200780c */ /* 0x000fc80003f05270 */
[----:B----4-:R-:W-:-:S04]  /*2500*/  SHF.R.U32.HI R3, RZ, R6, R3 ;  /* 0x00000006ff037219 */ /* 0x010fc80000011603 */
[----:B------:R-:W-:Y:S02]  /*2510*/  SEL R3, R9, R3, !P0 ;  /* 0x0000000309037207 */ /* 0x000fe40004000000 */
[----:B---3--:R-:W-:-:S04]  /*2520*/  ISETP.NE.AND P1, PT, R7, 0x1, PT ;  /* 0x000000010700780c */ /* 0x008fc80003f25270 */
[----:B------:R-:W-:-:S05]  /*2530*/  SEL R4, R10, R4, !P1 ;  /* 0x000000040a047207 */ /* 0x000fca0004800000 */
[----:B------:R-:W-:Y:S02]  /*2540*/  IMAD.IADD R5, R3, 0x1, -R4 ;  /* 0x0000000103057824 */ /* 0x000fe400078e0a04 */
[----:B------:R-:W-:Y:S02]  /*2550*/  IMAD.IADD R3, R4, 0x1, -R3 ;  /* 0x0000000104037824 */ /* 0x000fe400078e0a03 */
[----:B------:R-:W-:Y:S02]  /*2560*/  IMAD R10, R5, R7, R10 ;  /* 0x00000007050a7224 */ /* 0x000fe400078e020a */
[----:B------:R-:W-:-:S07]  /*2570*/  IMAD R9, R3, R2, R9 ;  /* 0x0000000203097224 */ /* 0x000fce00078e0209 */
.L_x_41:
[----:B------:R-:W-:Y:S01]  /*2580*/  VIADD R16, R16, 0x1 ;  /* 0x0000000110107836 */ /* 0x000fe20000000000 */
[----:B------:R-:W-:Y:S01]  /*2590*/  PLOP3.LUT P1, PT, PT, PT, PT, 0x80, 0x8 ;  /* 0x000000000008781c */ /* 0x000fe20003f2f070 */
[----:B------:R-:W-:Y:S02]  /*25a0*/  IMAD.IADD R14, R10, 0x1, R91 ;  /* 0x000000010a0e7824 */ /* 0x000fe400078e025b */
[----:B------:R-:W-:Y:S01]  /*25b0*/  IMAD.IADD R15, R9, 0x1, R90 ;  /* 0x00000001090f7824 */ /* 0x000fe200078e025a */
[----:B------:R-:W-:-:S04]  /*25c0*/  ISETP.NE.AND P0, PT, R16, 0x2, PT ;  /* 0x000000021000780c */ /* 0x000fc80003f05270 */
[----:B------:R-:W-:Y:S02]  /*25d0*/  SEL R2, RZ, 0x1, P0 ;  /* 0x00000001ff027807 */ /* 0x000fe40000000000 */
[----:B------:R-:W-:Y:S02]  /*25e0*/  SEL R16, R16, RZ, P0 ;  /* 0x000000ff10107207 */ /* 0x000fe40000000000 */
[----:B------:R-:W-:Y:S01]  /*25f0*/  LOP3.LUT R13, R13, R2, RZ, 0x3c, !PT ;  /* 0x000000020d0d7212 */ /* 0x000fe200078e3cff */
[----:B------:R-:W-:Y:S06]  /*2600*/  @P2 BRA `(.L_x_42) ;  /* 0xfffffff000582947 */ /* 0x000fec000383ffff */
[----:B------:R-:W-:Y:S01]  /*2610*/  UIADD3 UR6, UPT, UPT, UR6, 0x20, URZ ;  /* 0x0000002006067890 */ /* 0x000fe2000fffe0ff */
[----:B------:R-:W-:-:S03]  /*2620*/  SHF.L.U32 R2, R17, 0x1f, RZ ;  /* 0x0000001f11027819 */ /* 0x000fc600000006ff */
[----:B------:R-:W-:-:S09]  /*2630*/  ULEA UR4, UR23, UR6, 0x3 ;  /* 0x0000000617047291 */ /* 0x000fd2000f8e18ff */
[----:B------:R-:W1:Y:S02]  /*2640*/  SYNCS.PHASECHK.TRANS64.TRYWAIT P0, [UR4], R2 ;  /* 0x00000002ff0075a7 */ /* 0x000e640008001104 */
[----:B-1----:R-:W-:Y:S05]  /*2650*/  @!P0 BRA `(.L_x_43) ;  /* 0x0000006c00a08947 */ /* 0x002fea0003800000 */
.L_x_154:
[----:B------:R-:W-:-:S04]  /*2660*/  UIADD3 UR5, UPT, UPT, UR23, 0x1, URZ ;  /* 0x0000000117057890 */ /* 0x000fc8000fffe0ff */
[----:B------:R-:W-:-:S04]  /*2670*/  UISETP.NE.AND UP0, UPT, UR5, 0x4, UPT ;  /* 0x000000040500788c */ /* 0x000fc8000bf05270 */
[----:B------:R-:W-:Y:S02]  /*2680*/  USEL UR7, URZ, 0x1, UP0 ;  /* 0x00000001ff077887 */ /* 0x000fe40008000000 */
[----:B------:R-:W-:-:S04]  /*2690*/  USEL UR5, UR5, URZ, UP0 ;  /* 0x000000ff05057287 */ /* 0x000fc80008000000 */
[----:B------:R-:W-:Y:S01]  /*26a0*/  ULEA UR4, UR5, UR6, 0x3 ;  /* 0x0000000605047291 */ /* 0x000fe2000f8e18ff */
[----:B-1----:R-:W-:-:S04]  /*26b0*/  LOP3.LUT R2, R17, UR7, RZ, 0x3c, !PT ;  /* 0x0000000711027c12 */ /* 0x002fc8000f8e3cff */
[----:B------:R-:W-:-:S04]  /*26c0*/  SHF.L.U32 R3, R2, 0x1f, RZ ;  /* 0x0000001f02037819 */ /* 0x000fc800000006ff */
[----:B------:R-:W1:Y:S02]  /*26d0*/  SYNCS.PHASECHK.TRANS64.TRYWAIT P0, [UR4], R3 ;  /* 0x00000003ff0075a7 */ /* 0x000e640008001104 */
[----:B-1----:R-:W-:Y:S05]  /*26e0*/  @!P0 BRA `(.L_x_44) ;  /* 0x0000006c00948947 */ /* 0x002fea0003800000 */
.L_x_156:
[----:B------:R-:W-:-:S04]  /*26f0*/  UIADD3 UR5, UPT, UPT, UR5, 0x1, URZ ;  /* 0x0000000105057890 */ /* 0x000fc8000fffe0ff */
[----:B------:R-:W-:-:S04]  /*2700*/  UISETP.NE.AND UP0, UPT, UR5, 0x4, UPT ;  /* 0x000000040500788c */ /* 0x000fc8000bf05270 */
[----:B------:R-:W-:Y:S02]  /*2710*/  USEL UR7, URZ, 0x1, UP0 ;  /* 0x00000001ff077887 */ /* 0x000fe40008000000 */
[----:B------:R-:W-:-:S04]  /*2720*/  USEL UR5, UR5, URZ, UP0 ;  /* 0x000000ff05057287 */ /* 0x000fc80008000000 */
[----:B------:R-:W-:Y:S01]  /*2730*/  ULEA UR4, UR5, UR6, 0x3 ;  /* 0x0000000605047291 */ /* 0x000fe2000f8e18ff */
[----:B------:R-:W-:-:S04]  /*2740*/  LOP3.LUT R2, R2, UR7, RZ, 0x3c, !PT ;  /* 0x0000000702027c12 */ /* 0x000fc8000f8e3cff */
[----:B-1----:R-:W-:-:S04]  /*2750*/  SHF.L.U32 R3, R2, 0x1f, RZ ;  /* 0x0000001f02037819 */ /* 0x002fc800000006ff */
[----:B------:R-:W1:Y:S02]  /*2760*/  SYNCS.PHASECHK.TRANS64.TRYWAIT P0, [UR4], R3 ;  /* 0x00000003ff0075a7 */ /* 0x000e640008001104 */
[----:B-1----:R-:W-:Y:S05]  /*2770*/  @!P0 BRA `(.L_x_45) ;  /* 0x0000006c00888947 */ /* 0x002fea0003800000 */
.L_x_158:
[----:B------:R-:W-:-:S04]  /*2780*/  UIADD3 UR5, UPT, UPT, UR5, 0x1, URZ ;  /* 0x0000000105057890 */ /* 0x000fc8000fffe0ff */
[----:B------:R-:W-:-:S04]  /*2790*/  UISETP.NE.AND UP0, UPT, UR5, 0x4, UPT ;  /* 0x000000040500788c */ /* 0x000fc8000bf05270 */
[----:B------:R-:W-:Y:S02]  /*27a0*/  USEL UR4, URZ, 0x1, UP0 ;  /* 0x00000001ff047887 */ /* 0x000fe40008000000 */
[----:B------:R-:W-:-:S04]  /*27b0*/  USEL UR5, UR5, URZ, UP0 ;  /* 0x000000ff05057287 */ /* 0x000fc80008000000 */
[----:B------:R-:W-:Y:S01]  /*27c0*/  ULEA UR5, UR5, UR6, 0x3 ;  /* 0x0000000605057291 */ /* 0x000fe2000f8e18ff */
[----:B------:R-:W-:-:S04]  /*27d0*/  LOP3.LUT R2, R2, UR4, RZ, 0x3c, !PT ;  /* 0x0000000402027c12 */ /* 0x000fc8000f8e3cff */
[----:B------:R-:W-:Y:S01]  /*27e0*/  SHF.L.U32 R2, R2, 0x1f, RZ ;  /* 0x0000001f02027819 */ /* 0x000fe200000006ff */
[----:B-1-3--:R-:W-:-:S07]  /*27f0*/  IMAD.U32 R0, RZ, RZ, UR5 ;  /* 0x00000005ff007e24 */ /* 0x00afce000f8e00ff */
.L_x_46:
[----:B-1----:R1:W2:Y:S02]  /*2800*/  SYNCS.PHASECHK.TRANS64.TRYWAIT P0, [R0+URZ], R2 ;  /* 0x00000002000075a7 */ /* 0x0022a400080011ff */
[----:B--2---:R-:W-:Y:S05]  /*2810*/  @!P0 NANOSLEEP.SYNCS 0x989680 ;  /* 0x009896800000895d */ /* 0x004fea0003900000 */
[----:B------:R-:W2:Y:S02]  /*2820*/  @!P0 SYNCS.PHASECHK.TRANS64 P0, [R0+URZ], R2 ;  /* 0x00000002000085a7 */ /* 0x000ea400080010ff */
[----:B--2---:R-:W-:Y:S05]  /*2830*/  @P0 EXIT ;  /* 0x000000000000094d */ /* 0x004fea0003800000 */
[----:B------:R-:W-:Y:S05]  /*2840*/  BRA `(.L_x_46) ;  /* 0xfffffffc00ec7947 */ /* 0x000fea000383ffff */
.L_x_22:
[----:B------:R-:W-:-:S04]  /*2850*/  UISETP.NE.AND UP1, UPT, UR37, URZ, UPT ;  /* 0x000000ff2500728c */ /* 0x000fc8000bf25270 */
[----:B------:R-:W-:-:S09]  /*2860*/  UISETP.NE.OR UP1, UPT, UR10, 0x1, UP1 ;  /* 0x000000010a00788c */ /* 0x000fd20008f25670 */
[----:B------:R-:W-:Y:S05]  /*2870*/  BRA.U UP1, `(.L_x_47) ;  /* 0x00000005014c7547 */ /* 0x000fea000b800000 */
[----:B------:R-:W-:Y:S01]  /*2880*/  HFMA2 R11, -RZ, RZ, 0, 0 ;  /* 0x00000000ff0b7431 */ /* 0x000fe200000001ff */
[----:B------:R-:W-:Y:S01]  /*2890*/  ISETP.GE.U32.AND P2, PT, R10, 0x2, PT ;  /* 0x000000020a00780c */ /* 0x000fe20003f46070 */
[----:B------:R-:W-:Y:S01]  /*28a0*/  IMAD.MOV.U32 R12, RZ, RZ, 0x1 ;  /* 0x00000001ff0c7424 */ /* 0x000fe200078e00ff */
[----:B------:R-:W-:Y:S01]  /*28b0*/  CS2R R8, SRZ ;  /* 0x0000000000087805 */ /* 0x000fe2000001ff00 */
[----:B------:R-:W-:Y:S01]  /*28c0*/  IMAD.MOV.U32 R3, RZ, RZ, RZ ;  /* 0x000000ffff037224 */ /* 0x000fe200078e00ff */
[----:B------:R-:W-:Y:S01]  /*28d0*/  UMOV UR4, 0x400 ;  /* 0x0000040000047882 */ /* 0x000fe20000000000 */
[----:B------:R-:W-:Y:S01]  /*28e0*/  UMOV UR6, URZ ;  /* 0x000000ff00067c82 */ /* 0x000fe20008000000 */
[----:B------:R-:W-:-:S12]  /*28f0*/  ULEA UR37, UR37, UR4, 0x18 ;  /* 0x0000000425257291 */ /* 0x000fd8000f8ec0ff */
.L_x_51:
[----:B------:R-:W-:Y:S02]  /*2900*/  LEA R0, R3, UR37, 0x3 ;  /* 0x0000002503007c11 */ /* 0x000fe4000f8e18ff */
[----:B------:R-:W-:-:S03]  /*2910*/  SHF.L.U32 R4, R8, 0x1f, RZ ;  /* 0x0000001f08047819 */ /* 0x000fc600000006ff */
[----:B------:R-:W-:Y:S01]  /*2920*/  VIADD R5, R0, 0x100 ;  /* 0x0000010000057836 */ /* 0x000fe20000000000 */
[----:B------:R-:W1:Y:S02]  /*2930*/  SYNCS.PHASECHK.TRANS64.TRYWAIT P0, [R0+URZ+0xf0], R4 ;  /* 0x0000f004000075a7 */ /* 0x000e6400080011ff */
[----:B-1----:R-:W-:Y:S05]  /*2940*/  @!P0 BRA `(.L_x_48) ;  /* 0x0000006c002c8947 */ /* 0x002fea0003800000 */
.L_x_159:
[----:B------:R-:W-:Y:S01]  /*2950*/  ULEA UR5, UR6, UR37, 0x3 ;  /* 0x0000002506057291 */ /* 0x000fe2000f8e18ff */
[----:B-1----:R-:W-:Y:S01]  /*2960*/  PRMT R0, RZ, 0x654, R5 ;  /* 0x00000654ff007816 */ /* 0x002fe20000000005 */
[----:B------:R-:W-:Y:S01]  /*2970*/  @!P2 IMAD.MOV.U32 R4, RZ, RZ, 0x10 ;  /* 0x00000010ff04a424 */ /* 0x000fe200078e00ff */
[----:B------:R-:W-:Y:S01]  /*2980*/  SHF.L.U32 R5, R12, 0x1f, RZ ;  /* 0x0000001f0c057819 */ /* 0x000fe200000006ff */
[----:B------:R-:W-:Y:S01]  /*2990*/  UIADD3 UR4, UPT, UPT, UR5, 0x90, URZ ;  /* 0x0000009005047890 */ /* 0x000fe2000fffe0ff */
[----:B------:R1:W-:Y:S05]  /*29a0*/  SYNCS.ARRIVE.TRANS64.RED.A1T0 RZ, [R0+URZ], RZ ;  /* 0x000000ff00ff79a7 */ /* 0x0003ea00081004ff */
[----:B------:R-:W-:Y:S01]  /*29b0*/  IMAD.U32 R6, RZ, RZ, UR4 ;  /* 0x00000004ff067e24 */ /* 0x000fe2000f8e00ff */
[----:B------:R-:W2:Y:S04]  /*29c0*/  SYNCS.PHASECHK.TRANS64.TRYWAIT P0, [UR5+0xa0], R5 ;  /* 0x0000a005ff0075a7 */ /* 0x000ea80008001105 */
[----:B------:R-:W-:Y:S01]  /*29d0*/  PRMT R6, R10, 0x654, R6 ;  /* 0x000006540a067816 */ /* 0x000fe20000000006 */
[----:B-12---:R-:W-:Y:S06]  /*29e0*/  @!P0 BRA `(.L_x_49) ;  /* 0x0000006c00188947 */ /* 0x006fec0003800000 */
.L_x_161:
[----:B------:R-:W-:Y:S01]  /*29f0*/  ULEA UR4, UR6, UR37, 0x4 ;  /* 0x0000002506047291 */ /* 0x000fe2000f8e20ff */
[----:B------:R-:W-:Y:S01]  /*2a00*/  SEL R2, R6, R2, !P2 ;  /* 0x0000000206027207 */ /* 0x000fe20005000000 */
[----:B------:R-:W-:Y:S01]  /*2a10*/  UIADD3 UR5, UPT, UPT, UR5, 0x90, URZ ;  /* 0x0000009005057890 */ /* 0x000fe2000fffe0ff */
[----:B-1----:R-:W-:Y:S01]  /*2a20*/  LEA R0, R11, UR37, 0x3 ;  /* 0x000000250b007c11 */ /* 0x002fe2000f8e18ff */
[----:B------:R-:W-:Y:S01]  /*2a30*/  UIADD3 UR4, UPT, UPT, UR4, 0x120, URZ ;  /* 0x0000012004047890 */ /* 0x000fe2000fffe0ff */
[----:B------:R1:W-:Y:S01]  /*2a40*/  @!P2 SYNCS.ARRIVE.TRANS64.RED RZ, [R2+URZ], R4 ;  /* 0x0000000402ffa9a7 */ /* 0x0003e200080004ff */
[----:B------:R-:W-:Y:S01]  /*2a50*/  UIADD3 UR6, UPT, UPT, UR6, 0x1, URZ ;  /* 0x0000000106067890 */ /* 0x000fe2000fffe0ff */
[----:B------:R-:W-:-:S03]  /*2a60*/  VIADD R3, R3, 0x1 ;  /* 0x0000000103037836 */ /* 0x000fc60000000000 */
[----:B------:R-:W-:Y:S02]  /*2a70*/  UISETP.NE.AND UP0, UPT, UR6, 0x2, UPT ;  /* 0x000000020600788c */ /* 0x000fe4000bf05270 */
[----:B------:R-:W-:Y:S01]  /*2a80*/  ISETP.NE.AND P0, PT, R3, 0x2, PT ;  /* 0x000000020300780c */ /* 0x000fe20003f05270 */
[----:B------:R-:W-:Y:S06]  /*2a90*/  UGETNEXTWORKID.BROADCAST [UR4], [UR5] ;  /* 0x00000000040073ca */ /* 0x000fec0008000100 */
[----:B------:R-:W-:Y:S02]  /*2aa0*/  USEL UR4, URZ, 0x1, UP0 ;  /* 0x00000001ff047887 */ /* 0x000fe40008000000 */
[----:B------:R-:W-:-:S04]  /*2ab0*/  USEL UR6, UR6, URZ, UP0 ;  /* 0x000000ff06067287 */ /* 0x000fc80008000000 */
[----:B------:R-:W-:Y:S02]  /*2ac0*/  LOP3.LUT R12, R12, UR4, RZ, 0x3c, !PT ;  /* 0x000000040c0c7c12 */ /* 0x000fe4000f8e3cff */
[----:B-1----:R-:W-:-:S04]  /*2ad0*/  SHF.L.U32 R4, R9, 0x1f, RZ ;  /* 0x0000001f09047819 */ /* 0x002fc800000006ff */
[----:B------:R-:W1:Y:S02]  /*2ae0*/  SYNCS.PHASECHK.TRANS64.TRYWAIT P1, [R0+URZ+0x90], R4 ;  /* 0x00009004000075a7 */ /* 0x000e6400080211ff */
[----:B-1----:R-:W-:Y:S05]  /*2af0*/  @!P1 BRA `(.L_x_50) ;  /* 0x0000006800ec9947 */ /* 0x002fea0003800000 */
.L_x_162:
[----:B-1----:R-:W-:Y:S01]  /*2b00*/  LEA R4, R11, UR37, 0x4 ;  /* 0x000000250b047c11 */ /* 0x002fe2000f8e20ff */
[----:B------:R-:W-:Y:S01]  /*2b10*/  VIADD R0, R0, 0xa0 ;  /* 0x000000a000007836 */ /* 0x000fe20000000000 */
[----:B------:R-:W-:Y:S01]  /*2b20*/  SEL R3, R3, RZ, P0 ;  /* 0x000000ff03037207 */ /* 0x000fe20000000000 */
[----:B------:R-:W-:-:S03]  /*2b30*/  VIADD R11, R11, 0x1 ;  /* 0x000000010b0b7836 */ /* 0x000fc60000000000 */
[----:B------:R-:W1:Y:S01]  /*2b40*/  LDS.128 R4, [R4+0x120] ;  /* 0x0001200004047984 */ /* 0x000e620000000c00 */
[----:B------:R-:W-:Y:S02]  /*2b50*/  PRMT R0, RZ, 0x654, R0 ;  /* 0x00000654ff007816 */ /* 0x000fe40000000000 */
[C---:B------:R-:W-:Y:S01]  /*2b60*/  ISETP.NE.AND P1, PT, R11.reuse, 0x2, PT ;  /* 0x000000020b00780c */ /* 0x040fe20003f25270 */
[----:B------:R-:W-:Y:S01]  /*2b70*/  @!PT LDS RZ, [RZ] ;  /* 0x00000000fffff984 */ /* 0x000fe20000000800 */
[----:B------:R-:W-:Y:S01]  /*2b80*/  @!PT LDS RZ, [RZ] ;  /* 0x00000000fffff984 */ /* 0x000fe20000000800 */
[----:B------:R-:W-:Y:S01]  /*2b90*/  @!PT LDS RZ, [RZ] ;  /* 0x00000000fffff984 */ /* 0x000fe20000000800 */
[----:B------:R-:W-:Y:S01]  /*2ba0*/  @!PT LDS RZ, [RZ] ;  /* 0x00000000fffff984 */ /* 0x000fe20000000800 */
[----:B------:R2:W-:Y:S06]  /*2bb0*/  MEMBAR.ALL.CTA ;  /* 0x0000000000007992 */ /* 0x0005ec0000008000 */
[----:B--2---:R-:W2:Y:S01]  /*2bc0*/  FENCE.VIEW.ASYNC.S ;  /* 0x00000000000073c6 */ /* 0x004ea20000000000 */
[----:B------:R-:W-:Y:S01]  /*2bd0*/  SEL R11, R11, RZ, P1 ;  /* 0x000000ff0b0b7207 */ /* 0x000fe20000800000 */
[----:B--2---:R2:W-:Y:S01]  /*2be0*/  SYNCS.ARRIVE.TRANS64.RED.A1T0 RZ, [R0+URZ], RZ ;  /* 0x000000ff00ff79a7 */ /* 0x0045e200081004ff */
[----:B-1----:R-:W-:-:S02]  /*2bf0*/  LOP3.LUT P3, RZ, R6, 0x1, RZ, 0xc0, !PT ;  /* 0x0000000106ff7812 */ /* 0x002fc4000786c0ff */
[----:B------:R-:W-:-:S04]  /*2c00*/  SEL R4, RZ, 0x1, P1 ;  /* 0x00000001ff047807 */ /* 0x000fc80000800000 */
[----:B------:R-:W-:Y:S02]  /*2c10*/  LOP3.LUT R9, R9, R4, RZ, 0x3c, !PT ;  /* 0x0000000409097212 */ /* 0x000fe400078e3cff */
[----:B--2---:R-:W-:-:S04]  /*2c20*/  SEL R0, RZ, 0x1, P0 ;  /* 0x00000001ff007807 */ /* 0x004fc80000000000 */
[----:B------:R-:W-:Y:S01]  /*2c30*/  LOP3.LUT R8, R8, R0, RZ, 0x3c, !PT ;  /* 0x0000000008087212 */ /* 0x000fe200078e3cff */
[----:B------:R-:W-:Y:S06]  /*2c40*/  @P3 BRA `(.L_x_51) ;  /* 0xfffffffc002c3947 */ /* 0x000fec000383ffff */
[----:B------:R-:W-:Y:S01]  /*2c50*/  ULEA UR5, UR6, UR37, 0x3 ;  /* 0x0000002506057291 */ /* 0x000fe2000f8e18ff */
[----:B------:R-:W-:-:S08]  /*2c60*/  SHF.L.U32 R2, R12, 0x1f, RZ ;  /* 0x0000001f0c027819 */ /* 0x000fd000000006ff */
[----:B------:R-:W1:Y:S02]  /*2c70*/  SYNCS.PHASECHK.TRANS64 P0, [UR5+0xa0], R2 ;  /* 0x0000a002ff0075a7 */ /* 0x000e640008001005 */
[----:B-1----:R-:W-:Y:S05]  /*2c80*/  @P0 BRA `(.L_x_52) ;  /* 0x0000000000080947 */ /* 0x002fea0003800000 */
[----:B------:R-:W1:Y:S02]  /*2c90*/  SYNCS.PHASECHK.TRANS64.TRYWAIT P0, [UR5+0xa0], R2 ;  /* 0x0000a002ff0075a7 */ /* 0x000e640008001105 */
[----:B-1----:R-:W-:Y:S05]  /*2ca0*/  @!P0 BRA `(.L_x_53) ;  /* 0x0000006800948947 */ /* 0x002fea0003800000 */
.L_x_52:
[----:B------:R-:W-:-:S04]  /*2cb0*/  UIADD3 UR4, UPT, UPT, UR6, 0x1, URZ ;  /* 0x0000000106047890 */ /* 0x000fc8000fffe0ff */
[----:B------:R-:W-:-:S04]  /*2cc0*/  UISETP.NE.AND UP0, UPT, UR4, 0x2, UPT ;  /* 0x000000020400788c */ /* 0x000fc8000bf05270 */
[----:B------:R-:W-:Y:S02]  /*2cd0*/  USEL UR7, URZ, 0x1, UP0 ;  /* 0x00000001ff077887 */ /* 0x000fe40008000000 */
[----:B------:R-:W-:-:S04]  /*2ce0*/  USEL UR4, UR4, URZ, UP0 ;  /* 0x000000ff04047287 */ /* 0x000fc80008000000 */
[----:B------:R-:W-:Y:S01]  /*2cf0*/  ULEA UR4, UR4, UR37, 0x3 ;  /* 0x0000002504047291 */ /* 0x000fe2000f8e18ff */
[----:B-1----:R-:W-:-:S04]  /*2d00*/  LOP3.LUT R2, R12, UR7, RZ, 0x3c, !PT ;  /* 0x000000070c027c12 */ /* 0x002fc8000f8e3cff */
[----:B------:R-:W-:-:S04]  /*2d10*/  SHF.L.U32 R0, R2, 0x1f, RZ ;  /* 0x0000001f02007819 */ /* 0x000fc800000006ff */
[----:B------:R-:W1:Y:S02]  /*2d20*/  SYNCS.PHASECHK.TRANS64 P0, [UR4+0xa0], R0 ;  /* 0x0000a000ff0075a7 */ /* 0x000e640008001004 */
[----:B-1----:R-:W-:Y:S05]  /*2d30*/  @P0 EXIT ;  /* 0x000000000000094d */ /* 0x002fea0003800000 */
[----:B------:R-:W-:Y:S02]  /*2d40*/  SHF.L.U32 R2, R2, 0x1f, RZ ;  /* 0x0000001f02027819 */ /* 0x000fe400000006ff */
[----:B------:R-:W-:-:S07]  /*2d50*/  MOV R0, UR4 ;  /* 0x0000000400007c02 */ /* 0x000fce0008000f00 */
.L_x_54:
[----:B-1----:R1:W2:Y:S02]  /*2d60*/  SYNCS.PHASECHK.TRANS64.TRYWAIT P0, [R0+URZ+0xa0], R2 ;  /* 0x0000a002000075a7 */ /* 0x0022a400080011ff */
[----:B--2---:R-:W-:Y:S05]  /*2d70*/  @!P0 NANOSLEEP.SYNCS 0x989680 ;  /* 0x009896800000895d */ /* 0x004fea0003900000 */
[----:B------:R-:W2:Y:S02]  /*2d80*/  @!P0 SYNCS.PHASECHK.TRANS64 P0, [R0+URZ+0xa0], R2 ;  /* 0x0000a002000085a7 */ /* 0x000ea400080010ff */
[----:B--2---:R-:W-:Y:S05]  /*2d90*/  @P0 EXIT ;  /* 0x000000000000094d */ /* 0x004fea0003800000 */
[----:B------:R-:W-:Y:S05]  /*2da0*/  BRA `(.L_x_54) ;  /* 0xfffffffc00ec7947 */ /* 0x000fea000383ffff */
.L_x_47:
[----:B------:R-:W-:Y:S05]  /*2db0*/  BRA.U UP4, `(.L_x_55) ;  /* 0x0000001104a07547 */ /* 0x000fea000b800000 */
[----:B------:R-:W-:Y:S01]  /*2dc0*/  UMOV UR6, 0x40 ;  /* 0x0000004000067882 */ /* 0x000fe20000000000 */
[----:B------:R-:W-:Y:S01]  /*2dd0*/  NOP ;  /* 0x0000000000007918 */ /* 0x000fe20000000000 */
[----:B------:R-:W-:Y:S01]  /*2de0*/  ULEA UR6, UR37, UR6, 0x18 ;  /* 0x0000000625067291 */ /* 0x000fe2000f8ec0ff */
[----:B------:R-:W-:Y:S02]  /*2df0*/  UMOV UR7, 0x400 ;  /* 0x0000040000077882 */ /* 0x000fe40000000000 */
[----:B------:R-:W-:-:S06]  /*2e00*/  ULEA UR37, UR37, UR7, 0x18 ;  /* 0x0000000725257291 */ /* 0x000fcc000f8ec0ff */
[----:B------:R-:W1:Y:S02]  /*2e10*/  LDS.U8 R2, [UR6+0x1c] ;  /* 0x00001c06ff027984 */ /* 0x000e640008000000 */
[----:B-1----:R-:W-:-:S13]  /*2e20*/  ISETP.NE.AND P0, PT, R2, RZ, PT ;  /* 0x000000ff0200720c */ /* 0x002fda0003f05270 */
[----:B------:R-:W-:Y:S05]  /*2e30*/  @P0 BRA `(.L_x_56) ;  /* 0x0000000400080947 */ /* 0x000fea0003800000 */
[----:B------:R-:W-:Y:S02]  /*2e40*/  UISETP.NE.U32.AND UP0, UPT, UR5, 0x1, UPT ;  /* 0x000000010500788c */ /* 0x000fe4000bf05070 */
[----:B------:R-:W-:-:S07]  /*2e50*/  UIADD3 UR8, UPT, UPT, UR6, 0x8, URZ ;  /* 0x0000000806087890 */ /* 0x000fce000fffe0ff */
[----:B------:R-:W-:Y:S05]  /*2e60*/  BRA.U !UP0, `(.L_x_57) ;  /* 0x00000001089c7547 */ /* 0x000fea000b800000 */
[----:B------:R-:W-:Y:S01]  /*2e70*/  ELECT P0, URZ, PT ;  /* 0x0000000000ff782f */ /* 0x000fe20003800000 */
[----:B------:R-:W-:-:S12]  /*2e80*/  BSSY B0, `(.L_x_57) ;  /* 0x0000025000007945 */ /* 0x000fd80003800000 */
[----:B------:R-:W-:Y:S05]  /*2e90*/  @!P0 BRA `(.L_x_58) ;  /* 0x00000000008c8947 */ /* 0x000fea0003800000 */
[----:B------:R-:W-:-:S05]  /*2ea0*/  UMOV UR7, 0x10 ;  /* 0x0000001000077882 */ /* 0x000fca0000000000 */
[----:B------:R-:W-:Y:S04]  /*2eb0*/  DEPBAR.LE SB1, 0x36 ;  /* 0x00009d800000791a */ /* 0x000fe80000000000 */
[----:B------:R-:W1:Y:S02]  /*2ec0*/  UTCATOMSWS.2CTA.FIND_AND_SET.ALIGN UP1, UR7, UR7 ;  /* 0x00000007000775e3 */ /* 0x000e640008220800 */
[----:B-1----:R-:W-:Y:S01]  /*2ed0*/  MOV R10, UR7 ;  /* 0x00000007000a7c02 */ /* 0x002fe20008000f00 */
[----:B------:R-:W-:Y:S06]  /*2ee0*/  BRA.U UP1, `(.L_x_59) ;  /* 0x0000000101187547 */ /* 0x000fec000b800000 */
.L_x_60:
[----:B------:R-:W-:Y:S05]  /*2ef0*/  NANOSLEEP 0x64 ;  /* 0x000000640000795d */ /* 0x000fea0003800000 */
[----:B------:R-:W-:-:S05]  /*2f00*/  UMOV UR7, 0x10 ;  /* 0x0000001000077882 */ /* 0x000fca0000000000 */
[----:B------:R-:W-:Y:S04]  /*2f10*/  DEPBAR.LE SB1, 0x36 ;  /* 0x00009d800000791a */ /* 0x000fe80000000000 */
[----:B------:R-:W1:Y:S02]  /*2f20*/  UTCATOMSWS.2CTA.FIND_AND_SET.ALIGN UP1, UR7, UR7 ;  /* 0x00000007000775e3 */ /* 0x000e640008220800 */
[----:B-1----:R-:W-:Y:S01]  /*2f30*/  MOV R10, UR7 ;  /* 0x00000007000a7c02 */ /* 0x002fe20008000f00 */
[----:B------:R-:W-:Y:S05]  /*2f40*/  BRA.U !UP1, `(.L_x_60) ;  /* 0xfffffffd09e87547 */ /* 0x000fea000b83ffff */
.L_x_59:
[----:B------:R-:W1:Y:S01]  /*2f50*/  LDS R5, [UR6+0x10] ;  /* 0x00001006ff057984 */ /* 0x000e620008000800 */
[----:B------:R-:W-:Y:S01]  /*2f60*/  IMAD.U32 R3, RZ, RZ, UR37 ;  /* 0x00000025ff037e24 */ /* 0x000fe2000f8e00ff */
[----:B------:R-:W-:-:S03]  /*2f70*/  MOV R2, UR4 ;  /* 0x0000000400027c02 */ /* 0x000fc60008000f00 */
[----:B------:R-:W-:Y:S01]  /*2f80*/  VIADD R3, R3, 0x140 ;  /* 0x0000014003037836 */ /* 0x000fe20000000000 */
[----:B-1----:R-:W-:-:S04]  /*2f90*/  SHF.L.U32 R5, R5, 0x1f, RZ ;  /* 0x0000001f05057819 */ /* 0x002fc800000006ff */
[----:B------:R-:W1:Y:S02]  /*2fa0*/  SYNCS.PHASECHK.TRANS64.TRYWAIT P0, [UR6+0x8], R5 ;  /* 0x00000805ff0075a7 */ /* 0x000e640008001106 */
[----:B-1----:R-:W-:Y:S05]  /*2fb0*/  @P0 BRA `(.L_x_61) ;  /* 0x0000000000080947 */ /* 0x002fea0003800000 */
[----:B------:R-:W1:Y:S02]  /*2fc0*/  SYNCS.PHASECHK.TRANS64.TRYWAIT P0, [UR6+0x8], R5 ;  /* 0x00000805ff0075a7 */ /* 0x000e640008001106 */
[----:B-1----:R-:W-:Y:S05]  /*2fd0*/  @!P0 BRA `(.L_x_62) ;  /* 0x0000006400e08947 */ /* 0x002fea0003800000 */
.L_x_61:
[----:B-1----:R-:W-:Y:S01]  /*2fe0*/  HFMA2 R4, -RZ, RZ, 0, 5.9604644775390625e-08 ;  /* 0x00000001ff047431 */ /* 0x002fe200000001ff */
[----:B------:R-:W-:Y:S01]  /*2ff0*/  UPRMT UR7, UR4, 0x654, UR8 ;  /* 0x0000065404077896 */ /* 0x000fe20008000008 */
[----:B------:R-:W-:Y:S01]  /*3000*/  IMAD.MOV.U32 R7, RZ, RZ, 0xffff ;  /* 0x0000ffffff077424 */ /* 0x000fe200078e00ff */
[----:B------:R-:W-:Y:S01]  /*3010*/  PRMT R2, R2, 0x654, R3 ;  /* 0x0000065402027816 */ /* 0x000fe20000000003 */
[----:B------:R-:W-:Y:S02]  /*3020*/  IMAD.MOV.U32 R5, RZ, RZ, 0x4 ;  /* 0x00000004ff057424 */ /* 0x000fe400078e00ff */
[----:B------:R-:W-:Y:S01]  /*3030*/  IMAD.SHL.U32 R9, R10, 0x20, RZ ;  /* 0x000000200a097824 */ /* 0x000fe200078e00ff */
[----:B------:R-:W-:Y:S02]  /*3040*/  MOV R3, UR7 ;  /* 0x0000000700037c02 */ /* 0x000fe40008000f00 */
[-C--:B------:R-:W-:Y:S01]  /*3050*/  SHF.L.U32 R7, R7, R10.reuse, RZ ;  /* 0x0000000a07077219 */ /* 0x080fe200000006ff */
[----:B------:R1:W-:Y:S01]  /*3060*/  SYNCS.ARRIVE.TRANS64.RED RZ, [UR7], R5 ;  /* 0x00000005ffff79a7 */ /* 0x0003e20008000407 */
[----:B------:R-:W-:Y:S01]  /*3070*/  SHF.L.U32 R6, R4, R10, RZ ;  /* 0x0000000a04067219 */ /* 0x000fe200000006ff */
[----:B------:R1:W-:Y:S04]  /*3080*/  STS [UR37+0x140], R9 ;  /* 0x00014009ff007988 */ /* 0x0003e80008000825 */
[----:B------:R1:W-:Y:S04]  /*3090*/  STAS [R2.64], R10 ;  /* 0x0000000a02007dbd */ /* 0x0003e8000c0008ff */
[----:B------:R1:W-:Y:S04]  /*30a0*/  ATOMS.OR RZ, [UR6+0x14], R7 ;  /* 0x00001407ffff798c */ /* 0x0003e8000b000006 */
[----:B------:R1:W-:Y:S04]  /*30b0*/  ATOMS.OR RZ, [UR6+0x18], R6 ;  /* 0x00001806ffff798c */ /* 0x0003e8000b000006 */
[----:B------:R1:W-:Y:S02]  /*30c0*/  ATOMS.XOR RZ, [UR6+0x10], R4 ;  /* 0x00001004ffff798c */ /* 0x0003e4000b800006 */
.L_x_58:
[----:B------:R-:W-:Y:S05]  /*30d0*/  BSYNC B0 ;  /* 0x0000000000007941 */ /* 0x000fea0003800000 */
.L_x_57:
[----:B------:R-:W-:Y:S05]  /*30e0*/  BRA.U UP0, `(.L_x_63) ;  /* 0x00000001006c7547 */ /* 0x000fea000b800000 */
[----:B------:R-:W-:-:S03]  /*30f0*/  UMOV UR7, 0xffffffff ;  /* 0xffffffff00077882 */ /* 0x000fc60000000000 */
[----:B------:R-:W-:Y:S05]  /*3100*/  BRA.DIV UR7, `(.L_x_64) ;  /* 0x0000006607ac7947 */ /* 0x000fea000b800000 */
[----:B------:R-:W-:-:S13]  /*3110*/  ELECT P6, URZ, PT ;  /* 0x0000000000ff782f */ /* 0x000fda00038c0000 */
.L_x_166:
[----:B------:R-:W-:Y:S05]  /*3120*/  @!P6 BRA `(.L_x_63) ;  /* 0x00000000005ce947 */ /* 0x000fea0003800000 */
[----:B-1----:R-:W1:Y:S02]  /*3130*/  LDS R3, [UR6+0x10] ;  /* 0x00001006ff037984 */ /* 0x002e640008000800 */
[----:B-1----:R-:W-:-:S04]  /*3140*/  SHF.L.U32 R3, R3, 0x1f, RZ ;  /* 0x0000001f03037819 */ /* 0x002fc800000006ff */
[----:B------:R-:W1:Y:S02]  /*3150*/  SYNCS.PHASECHK.TRANS64.TRYWAIT P0, [UR6+0x8], R3 ;  /* 0x00000803ff0075a7 */ /* 0x000e640008001106 */
[----:B-1----:R-:W-:Y:S05]  /*3160*/  @P0 BRA `(.L_x_65) ;  /* 0x0000000000080947 */ /* 0x002fea0003800000 */
[----:B------:R-:W1:Y:S02]  /*3170*/  SYNCS.PHASECHK.TRANS64.TRYWAIT P0, [UR6+0x8], R3 ;  /* 0x00000803ff0075a7 */ /* 0x000e640008001106 */
[----:B-1----:R-:W-:Y:S05]  /*3180*/  @!P0 BRA `(.L_x_66) ;  /* 0x0000006400ac8947 */ /* 0x002fea0003800000 */
.L_x_65:
[----:B------:R-:W2:Y:S01]  /*3190*/  LDS R5, [UR37+0x140] ;  /* 0x00014025ff057984 */ /* 0x000ea20008000800 */
[----:B-1----:R-:W-:Y:S02]  /*31a0*/  HFMA2 R2, -RZ, RZ, 0, 5.9604644775390625e-08 ;  /* 0x00000001ff027431 */ /* 0x002fe400000001ff */
[----:B------:R-:W-:Y:S01]  /*31b0*/  IMAD.MOV.U32 R3, RZ, RZ, 0xffff ;  /* 0x0000ffffff037424 */ /* 0x000fe200078e00ff */
[----:B------:R-:W-:Y:S01]  /*31c0*/  UPRMT UR7, UR4, 0x654, UR8 ;  /* 0x0000065404077896 */ /* 0x000fe20008000008 */
[----:B--2---:R-:W-:-:S03]  /*31d0*/  IMAD.SHL.U32 R4, R5, 0x20, RZ ;  /* 0x0000002005047824 */ /* 0x004fc600078e00ff */
[-C--:B------:R-:W-:Y:S02]  /*31e0*/  SHF.L.U32 R3, R3, R5.reuse, RZ ;  /* 0x0000000503037219 */ /* 0x080fe400000006ff */
[----:B------:R-:W-:Y:S01]  /*31f0*/  SHF.L.U32 R5, R2, R5, RZ ;  /* 0x0000000502057219 */ /* 0x000fe200000006ff */
[----:B------:R2:W-:Y:S04]  /*3200*/  STS [UR37+0x140], R4 ;  /* 0x00014004ff007988 */ /* 0x0005e80008000825 */
[----:B------:R2:W-:Y:S04]  /*3210*/  ATOMS.OR RZ, [UR6+0x14], R3 ;  /* 0x00001403ffff798c */ /* 0x0005e8000b000006 */
[----:B------:R2:W-:Y:S01]  /*3220*/  ATOMS.OR RZ, [UR6+0x18], R5 ;  /* 0x00001805ffff798c */ /* 0x0005e2000b000006 */
[----:B------:R-:W-:Y:S03]  /*3230*/  SYNCS.ARRIVE.TRANS64.RED.A1T0 RZ, [UR7], RZ ;  /* 0x000000ffffff79a7 */ /* 0x000fe60008100407 */
[----:B------:R2:W-:Y:S01]  /*3240*/  ATOMS.XOR RZ, [UR6+0x10], R2 ;  /* 0x00001002ffff798c */ /* 0x0005e2000b800006 */
[----:B------:R-:W-:Y:S05]  /*3250*/  BRA `(.L_x_63) ;  /* 0x0000000000107947 */ /* 0x000fea0003800000 */
.L_x_56:
[----:B------:R-:W-:-:S05]  /*3260*/  MOV R2, 0xffffffff ;  /* 0xffffffff00027802 */ /* 0x000fca0000000f00 */
[----:B------:R1:W-:Y:S02]  /*3270*/  STS [UR37+0x140], R2 ;  /* 0x00014002ff007988 */ /* 0x0003e40008000825 */
[----:B-1----:R-:W-:Y:S02]  /*3280*/  MOV R2, 0x32a0 ;  /* 0x000032a000027802 */ /* 0x002fe40000000f00 */
[----:B-----5:R-:W-:Y:S05]  /*3290*/  CALL.REL.NOINC `($__internal_1_$__cuda_sm10x_tcgen05_guardrail_trap_phase_invalid_during_alloc) ;  /* 0x0000006c00807944 */ /* 0x020fea0003c00000 */
.L_x_63:
[----:B------:R-:W-:Y:S05]  /*32a0*/  WARPSYNC.ALL ;  /* 0x0000000000007948 */ /* 0x000fea0003800000 */
[----:B------:R-:W3:Y:S01]  /*32b0*/  S2UR UR8, SR_CgaCtaId ;  /* 0x00000000000879c3 */ /* 0x000ee20000008800 */
[----:B------:R-:W-:Y:S01]  /*32c0*/  UMOV UR6, 0x400 ;  /* 0x0000040000067882 */ /* 0x000fe20000000000 */
[----:B------:R-:W-:-:S06]  /*32d0*/  NOP ;  /* 0x0000000000007918 */ /* 0x000fcc0000000000 */
[----:B------:R-:W-:Y:S06]  /*32e0*/  BAR.ARV 0x6, 0xa0 ;  /* 0x0182800000007b1d */ /* 0x000fec0000002000 */
[----:B------:R-:W-:Y:S01]  /*32f0*/  LOP3.LUT R0, R0, 0xffff, RZ, 0xc0, !PT ;  /* 0x0000ffff00007812 */ /* 0x000fe200078ec0ff */
[----:B-1----:R-:W-:Y:S01]  /*3300*/  IMAD.MOV.U32 R9, RZ, RZ, 0x1 ;  /* 0x00000001ff097424 */ /* 0x002fe200078e00ff */
[----:B------:R-:W-:Y:S01]  /*3310*/  LOP3.LUT R8, R8, 0xffff, RZ, 0xc0, !PT ;  /* 0x0000ffff08087812 */ /* 0x000fe200078ec0ff */
[----:B------:R-:W-:Y:S01]  /*3320*/  UMOV UR22, URZ ;  /* 0x000000ff00167c82 */ /* 0x000fe20008000000 */
[----:B------:R-:W-:Y:S01]  /*3330*/  R2UR UR12, R0 ;  /* 0x00000000000c72ca */ /* 0x000fe200000e0000 */
[----:B------:R-:W-:Y:S01]  /*3340*/  UMOV UR21, URZ ;  /* 0x000000ff00157c82 */ /* 0x000fe20008000000 */
[----:B------:R-:W-:Y:S01]  /*3350*/  R2UR UR13, R8 ;  /* 0x00000000080d72ca */ /* 0x000fe200000e0000 */
[----:B------:R-:W-:Y:S01]  /*3360*/  IMAD.MOV.U32 R8, RZ, RZ, RZ ;  /* 0x000000ffff087224 */ /* 0x000fe200078e00ff */
[----:B------:R-:W-:Y:S01]  /*3370*/  UMOV UR20, URZ ;  /* 0x000000ff00147c82 */ /* 0x000fe20008000000 */
[----:B------:R-:W-:-:S02]  /*3380*/  UISETP.NE.AND UP2, UPT, UR5, URZ, UPT ;  /* 0x000000ff0500728c */ /* 0x000fc4000bf45270 */
[----:B---3--:R-:W-:Y:S01]  /*3390*/  ULEA UR8, UR8, UR6, 0x18 ;  /* 0x0000000608087291 */ /* 0x008fe2000f8ec0ff */
[----:B------:R-:W1:Y:S03]  /*33a0*/  LDCU UR6, c[0x0][0x38c] ;  /* 0x00007180ff0677ac */ /* 0x000e660008000800 */
[----:B------:R-:W-:Y:S02]  /*33b0*/  UIADD3 UR14, UPT, UPT, UR8, 0x8400, URZ ;  /* 0x00008400080e7890 */ /* 0x000fe4000fffe0ff */
[----:B------:R-:W-:-:S03]  /*33c0*/  UIADD3 UR15, UPT, UPT, UR8, 0x10400, URZ ;  /* 0x00010400080f7890 */ /* 0x000fc6000fffe0ff */
[----:B--2---:R-:W2:Y:S01]  /*33d0*/  LDS R2, [UR8+0x140] ;  /* 0x00014008ff027984 */ /* 0x004ea20008000800 */
[----:B------:R-:W-:Y:S02]  /*33e0*/  USHF.R.U32.HI UR14, URZ, 0x4, UR14 ;  /* 0x00000004ff0e7899 */ /* 0x000fe4000801160e */
[----:B------:R-:W-:Y:S02]  /*33f0*/  USHF.R.U32.HI UR15, URZ, 0x4, UR15 ;  /* 0x00000004ff0f7899 */ /* 0x000fe4000801160f */
[----:B------:R-:W-:Y:S02]  /*3400*/  ULOP3.LUT UR14, UR14, 0x3fff, URZ, 0xc0, !UPT ;  /* 0x00003fff0e0e7892 */ /* 0x000fe4000f8ec0ff */
[----:B------:R-:W-:Y:S02]  /*3410*/  ULOP3.LUT UR15, UR15, 0x3fff, URZ, 0xc0, !UPT ;  /* 0x00003fff0f0f7892 */ /* 0x000fe4000f8ec0ff */
[----:B------:R-:W-:Y:S02]  /*3420*/  ULOP3.LUT UR14, UR14, 0x10000, URZ, 0xfc, !UPT ;  /* 0x000100000e0e7892 */ /* 0x000fe4000f8efcff */
[----:B-1----:R-:W-:-:S02]  /*3430*/  UIADD3 UR6, UPT, UPT, UR6, 0x1f, URZ ;  /* 0x0000001f06067890 */ /* 0x002fc4000fffe0ff */
[----:B------:R-:W-:Y:S02]  /*3440*/  ULOP3.LUT UR15, UR15, 0x10000, URZ, 0xfc, !UPT ;  /* 0x000100000f0f7892 */ /* 0x000fe4000f8efcff */
[----:B------:R-:W-:Y:S01]  /*3450*/  USHF.R.S32.HI UR7, URZ, 0x1f, UR6 ;  /* 0x0000001fff077899 */ /* 0x000fe20008011406 */
[----:B------:R-:W-:Y:S01]  /*3460*/  UMOV UR28, 0x0 ;  /* 0x00000000001c7882 */ /* 0x000fe20000000000 */
[----:B------:R-:W-:Y:S02]  /*3470*/  UMOV UR29, 0x10200010 ;  /* 0x10200010001d7882 */ /* 0x000fe40000000000 */
[----:B------:R-:W-:Y:S01]  /*3480*/  ULEA.HI UR7, UR7, UR6, URZ, 0x5 ;  /* 0x0000000607077291 */ /* 0x000fe2000f8f28ff */
[----:B------:R-:W-:Y:S01]  /*3490*/  UMOV UR26, 0x0 ;  /* 0x00000000001a7882 */ /* 0x000fe20000000000 */
[----:B------:R-:W-:Y:S02]  /*34a0*/  UMOV UR27, 0x10200010 ;  /* 0x10200010001b7882 */ /* 0x000fe40000000000 */
[----:B------:R-:W-:-:S04]  /*34b0*/  USHF.R.S32.HI UR7, URZ, 0x5, UR7 ;  /* 0x00000005ff077899 */ /* 0x000fc80008011407 */
[----:B------:R-:W-:-:S04]  /*34c0*/  UISETP.LT.AND UP0, UPT, UR7, 0x1, UPT ;  /* 0x000000010700788c */ /* 0x000fc8000bf01270 */
[----:B------:R-:W-:Y:S01]  /*34d0*/  USEL UR23, UR7, 0x1, !UP0 ;  /* 0x0000000107177887 */ /* 0x000fe2000c000000 */
[----:B--2---:R-:W-:Y:S02]  /*34e0*/  R2UR UR24, R2 ;  /* 0x00000000021872ca */ /* 0x004fe400000e0000 */
[----:B------:R-:W-:-:S13]  /*34f0*/  CS2R R2, SRZ ;  /* 0x0000000000027805 */ /* 0x000fda000001ff00 */
.L_x_74:
[C---:B------:R-:W-:Y:S02]  /*3500*/  LEA R0, R8.reuse, UR8, 0x3 ;  /* 0x0000000808007c11 */ /* 0x040fe4000f8e18ff */
[----:B------:R-:W-:Y:S02]  /*3510*/  SHF.L.U32 R4, R3, 0x1f, RZ ;  /* 0x0000001f03047819 */ /* 0x000fe400000006ff */
[----:B------:R-:W-:Y:S02]  /*3520*/  LEA R5, R8, UR8, 0x4 ;  /* 0x0000000808057c11 */ /* 0x000fe4000f8e20ff */
[----:B------:R-:W1:Y:S02]  /*3530*/  SYNCS.PHASECHK.TRANS64.TRYWAIT P0, [R0+URZ+0x90], R4 ;  /* 0x00009004000075a7 */ /* 0x000e6400080011ff */
[----:B-1-34-:R-:W-:Y:S05]  /*3540*/  @!P0 BRA `(.L_x_67) ;  /* 0x0000006000d48947 */ /* 0x01afea0003800000 */
.L_x_167:
[----:B-1----:R-:W1:Y:S01]  /*3550*/  LDS.128 R4, [R5+0x120] ;  /* 0x0001200005047984 */ /* 0x002e620000000c00 */
[----:B------:R-:W-:Y:S02]  /*3560*/  VIADD R0, R0, 0xa0 ;  /* 0x000000a000007836 */ /* 0x000fe40000000000 */
[----:B------:R-:W-:Y:S01]  /*3570*/  VIADD R8, R8, 0x1 ;  /* 0x0000000108087836 */ /* 0x000fe20000000000 */
[----:B------:R-:W-:Y:S01]  /*3580*/  @!PT LDS RZ, [RZ] ;  /* 0x00000000fffff984 */ /* 0x000fe20000000800 */
[----:B------:R-:W-:Y:S01]  /*3590*/  @!PT LDS RZ, [RZ] ;  /* 0x00000000fffff984 */ /* 0x000fe20000000800 */
[----:B------:R-:W-:Y:S01]  /*35a0*/  @!PT LDS RZ, [RZ] ;  /* 0x00000000fffff984 */ /* 0x000fe20000000800 */
[----:B------:R-:W-:Y:S01]  /*35b0*/  @!PT LDS RZ, [RZ] ;  /* 0x00000000fffff984 */ /* 0x000fe20000000800 */
[----:B------:R2:W-:Y:S06]  /*35c0*/  MEMBAR.ALL.CTA ;  /* 0x0000000000007992 */ /* 0x0005ec0000008000 */
[----:B--2---:R-:W2:Y:S01]  /*35d0*/  FENCE.VIEW.ASYNC.S ;  /* 0x00000000000073c6 */ /* 0x004ea20000000000 */
[----:B------:R-:W-:-:S04]  /*35e0*/  PRMT R0, RZ, 0x654, R0 ;  /* 0x00000654ff007816 */ /* 0x000fc80000000000 */
[----:B--2---:R2:W-:Y:S01]  /*35f0*/  SYNCS.ARRIVE.TRANS64.RED.A1T0 RZ, [R0+URZ], RZ ;  /* 0x000000ff00ff79a7 */ /* 0x0045e200081004ff */
[----:B-1----:R-:W-:Y:S01]  /*3600*/  LOP3.LUT P1, RZ, R6, 0x1, RZ, 0xc0, !PT ;  /* 0x0000000106ff7812 */ /* 0x002fe2000782c0ff */
[----:B--2---:R-:W-:-:S12]  /*3610*/  BRA.U UP2, `(.L_x_68) ;  /* 0x0000000102e07547 */ /* 0x004fd8000b800000 */
[----:B------:R-:W1:Y:S01]  /*3620*/  LDCU UR6, c[0x0][0x38c] ;  /* 0x00007180ff0677ac */ /* 0x000e620008000800 */
[----:B------:R-:W-:Y:S02]  /*3630*/  PLOP3.LUT P2, PT, PT, PT, PT, 0x80, 0x8 ;  /* 0x000000000008781c */ /* 0x000fe40003f4f070 */
[----:B------:R-:W-:Y:S01]  /*3640*/  SHF.L.U32 R4, R9, 0x1f, RZ ;  /* 0x0000001f09047819 */ /* 0x000fe200000006ff */
[----:B------:R-:W-:Y:S02]  /*3650*/  ULEA UR10, UR22, UR8, 0x3 ;  /* 0x00000008160a7291 */ /* 0x000fe4000f8e18ff */
[----:B------:R-:W-:Y:S02]  /*3660*/  ULEA UR11, UR22, UR24, 0x7 ;  /* 0x00000018160b7291 */ /* 0x000fe4000f8e38ff */
[----:B-1----:R-:W-:-:S06]  /*3670*/  UISETP.GE.AND UP0, UPT, UR6, 0x1, UPT ;  /* 0x000000010600788c */ /* 0x002fcc000bf06270 */
[----:B------:R-:W-:-:S05]  /*3680*/  PLOP3.LUT P0, PT, PT, PT, UP0, 0x80, 0x8 ;  /* 0x000000000008781c */ /* 0x000fca0003f0f008 */
[----:B------:R-:W-:-:S08]  /*3690*/  @UP0 ULEA UR6, UR21, UR8, 0x3 ;  /* 0x0000000815060291 */ /* 0x000fd0000f8e18ff */
[----:B------:R-:W-:-:S04]  /*36a0*/  @P0 SHF.L.U32 R0, R2, 0x1f, RZ ;  /* 0x0000001f02000819 */ /* 0x000fc800000006ff */
[----:B------:R1:W2:Y:S01]  /*36b0*/  @P0 SYNCS.PHASECHK.TRANS64.TRYWAIT P2, [UR6], R0 ;  /* 0x00000000ff0005a7 */ /* 0x0002a20008041106 */
[----:B------:R-:W3:Y:S02]  /*36c0*/  SYNCS.PHASECHK.TRANS64.TRYWAIT P0, [UR10+0xd0], R4 ;  /* 0x0000d004ff0075a7 */ /* 0x000ee4000800110a */
[----:B-123--:R-:W-:Y:S05]  /*36d0*/  @!P0 BRA `(.L_x_69) ;  /* 0x0000006000848947 */ /* 0x00efea0003800000 */
.L_x_169:
[----:B------:R-:W-:Y:S01]  /*36e0*/  UMOV UR19, UR20 ;  /* 0x0000001400137c82 */ /* 0x000fe20008000000 */
[----:B------:R-:W-:Y:S05]  /*36f0*/  BRA.U !UP0, `(.L_x_70) ;  /* 0x0000000108987547 */ /* 0x000fea000b800000 */
[----:B------:R-:W-:Y:S02]  /*3700*/  UIADD3 UR19, UPT, UPT, UR23, UR20, URZ ;  /* 0x0000001417137290 */ /* 0x000fe4000fffe0ff */
[----:B------:R-:W-:Y:S01]  /*3710*/  UPLOP3.LUT UP3, UPT, UPT, UPT, UPT, 0x40, 0x4 ;  /* 0x000000000004789c */ /* 0x000fe20003f6e870 */
[----:B------:R-:W-:Y:S01]  /*3720*/  UMOV UR18, UR7 ;  /* 0x0000000700127c82 */ /* 0x000fe20008000000 */
[----:B------:R-:W-:-:S09]  /*3730*/  UMOV UR17, UR21 ;  /* 0x0000001500117c82 */ /* 0x000fd20008000000 */
.L_x_73:
[----:B--2---:R-:W-:Y:S01]  /*3740*/  ULEA UR9, UR17, UR8, 0x3 ;  /* 0x0000000811097291 */ /* 0x004fe2000f8e18ff */
[----:B---3--:R-:W-:Y:S11]  /*3750*/  @P2 BRA `(.L_x_71) ;  /* 0x00000000000c2947 */ /* 0x008ff60003800000 */
[----:B-1----:R-:W-:Y:S04]  /*3760*/  SHF.L.U32 R4, R2, 0x1f, RZ ;  /* 0x0000001f02047819 */ /* 0x002fe800000006ff */
[----:B------:R-:W1:Y:S02]  /*3770*/  SYNCS.PHASECHK.TRANS64.TRYWAIT P0, [UR9], R4 ;  /* 0x00000004ff0075a7 */ /* 0x000e640008001109 */
[----:B-1----:R-:W-:Y:S05]  /*3780*/  @!P0 BRA `(.L_x_72) ;  /* 0x0000006000708947 */ /* 0x002fea0003800000 */
.L_x_71:
[----:B------:R-:W-:Y:S01]  /*3790*/  UISETP.NE.AND UP0, UPT, UR18, 0x1, UPT ;  /* 0x000000011200788c */ /* 0x000fe2000bf05270 */
[----:B------:R-:W-:Y:S01]  /*37a0*/  PLOP3.LUT P2, PT, PT, PT, PT, 0x80, 0x8 ;  /* 0x000000000008781c */ /* 0x000fe20003f4f070 */
[----:B------:R-:W-:Y:S02]  /*37b0*/  UIADD3 UR21, UPT, UPT, UR17, 0x1, URZ ;  /* 0x0000000111157890 */ /* 0x000fe4000fffe0ff */
[----:B------:R-:W-:Y:S02]  /*37c0*/  ULEA UR30, UR17, UR15, 0x8 ;  /* 0x0000000f111e7291 */ /* 0x000fe4000f8e40ff */
[----:B------:R-:W-:Y:S01]  /*37d0*/  UISETP.NE.AND UP1, UPT, UR21, 0x4, UPT ;  /* 0x000000041500788c */ /* 0x000fe2000bf25270 */
[----:B------:R-:W-:Y:S01]  /*37e0*/  PLOP3.LUT P0, PT, PT, PT, UP0, 0x80, 0x8 ;  /* 0x000000000008781c */ /* 0x000fe20003f0f008 */
[----:B------:R-:W-:Y:S02]  /*37f0*/  ULEA UR32, UR17, UR14, 0x9 ;  /* 0x0000000e11207291 */ /* 0x000fe4000f8e48ff */
[----:B------:R-:W-:Y:S02]  /*3800*/  USEL UR16, URZ, 0x1, UP1 ;  /* 0x00000001ff107887 */ /* 0x000fe40008800000 */
[----:B------:R-:W-:Y:S02]  /*3810*/  USEL UR21, UR21, URZ, UP1 ;  /* 0x000000ff15157287 */ /* 0x000fe40008800000 */
[----:B------:R-:W-:Y:S02]  /*3820*/  UIADD3 UR36, UPT, UPT, UR30, 0x2, URZ ;  /* 0x000000021e247890 */ /* 0x000fe4000fffe0ff */
[----:B------:R-:W-:Y:S01]  /*3830*/  @UP0 ULEA UR6, UR21, UR8, 0x3 ;  /* 0x0000000815060291 */ /* 0x000fe2000f8e18ff */
[----:B------:R-:W-:Y:S01]  /*3840*/  LOP3.LUT R2, R2, UR16, RZ, 0x3c, !PT ;  /* 0x0000001002027c12 */ /* 0x000fe2000f8e3cff */
[----:B------:R-:W-:Y:S02]  /*3850*/  UIADD3 UR34, UPT, UPT, UR32, 0x2, URZ ;  /* 0x0000000220227890 */ /* 0x000fe4000fffe0ff */
[----:B------:R-:W-:Y:S01]  /*3860*/  UIADD3 UR9, UPT, UPT, UR9, 0x20, URZ ;  /* 0x0000002009097890 */ /* 0x000fe2000fffe0ff */
[----:B-1----:R-:W-:Y:S01]  /*3870*/  @P0 SHF.L.U32 R0, R2, 0x1f, RZ ;  /* 0x0000001f02000819 */ /* 0x002fe200000006ff */
[----:B------:R-:W-:Y:S01]  /*3880*/  UMOV UR31, 0x80004020 ;  /* 0x80004020001f7882 */ /* 0x000fe20000000000 */
[----:B------:R-:W-:Y:S01]  /*3890*/  UMOV UR33, 0x80004020 ;  /* 0x8000402000217882 */ /* 0x000fe20000000000 */
[----:B------:R-:W-:Y:S01]  /*38a0*/  UMOV UR37, 0x80004020 ;  /* 0x8000402000257882 */ /* 0x000fe20000000000 */
[----:B------:R2:W3:Y:S01]  /*38b0*/  @P0 SYNCS.PHASECHK.TRANS64.TRYWAIT P2, [UR6], R0 ;  /* 0x00000000ff0005a7 */ /* 0x0004e20008041106 */
[----:B------:R-:W-:Y:S01]  /*38c0*/  UIADD3 UR20, UPT, UPT, UR20, 0x1, URZ ;  /* 0x0000000114147890 */ /* 0x000fe2000fffe0ff */
[----:B------:R2:W-:Y:S01]  /*38d0*/  UTCHMMA.2CTA gdesc[UR32], gdesc[UR30], tmem[UR11], tmem[UR28], idesc[UR29], UP3 ;  /* 0x00ff1c1e200075ea */ /* 0x0005e20009a0000b */
[----:B------:R-:W-:Y:S02]  /*38e0*/  UIADD3 UR18, UPT, UPT, UR18, -0x1, URZ ;  /* 0xffffffff12127890 */ /* 0x000fe4000fffe0ff */
[----:B------:R-:W-:Y:S02]  /*38f0*/  UISETP.NE.AND UP0, UPT, UR20, UR19, UPT ;  /* 0x000000131400728c */ /* 0x000fe4000bf05270 */
[----:B------:R-:W-:Y:S01]  /*3900*/  UPLOP3.LUT UP3, UPT, UPT, UPT, UPT, 0x80, 0x8 ;  /* 0x000000000008789c */ /* 0x000fe20003f6f070 */
[----:B------:R-:W-:Y:S01]  /*3910*/  UMOV UR35, 0x80004020 ;  /* 0x8000402000237882 */ /* 0x000fe20000000000 */
[----:B------:R-:W-:Y:S01]  /*3920*/  UMOV UR17, UR21 ;  /* 0x0000001500117c82 */ /* 0x000fe20008000000 */
[----:B------:R2:W-:Y:S01]  /*3930*/  UTCHMMA.2CTA gdesc[UR34], gdesc[UR36], tmem[UR11], tmem[UR26], idesc[UR27], UPT ;  /* 0x00ff1a24220075ea */ /* 0x0005e2000ba0000b */
[----:B------:R2:W-:Y:S03]  /*3940*/  UTCBAR.2CTA.MULTICAST [UR9], URZ, UR13 ;  /* 0x000000ff090073e9 */ /* 0x0005e6000820080d */
[----:B------:R-:W-:Y:S05]  /*3950*/  BRA.U UP0, `(.L_x_73) ;  /* 0xfffffffd00787547 */ /* 0x000fea000b83ffff */
.L_x_70:
[----:B------:R-:W-:Y:S01]  /*3960*/  UIADD3 UR10, UPT, UPT, UR10, 0xb0, URZ ;  /* 0x000000b00a0a7890 */ /* 0x000fe2000fffe0ff */
[----:B------:R-:W-:-:S08]  /*3970*/  UMOV UR20, UR19 ;  /* 0x0000001300147c82 */ /* 0x000fd00008000000 */
[----:B------:R4:W-:Y:S01]  /*3980*/  UTCBAR.2CTA.MULTICAST [UR10], URZ, UR12 ;  /* 0x000000ff0a0073e9 */ /* 0x0009e2000820080c */
[----:B------:R-:W-:Y:S02]  /*3990*/  NOP ;  /* 0x0000000000007918 */ /* 0x000fe40000000000 */
.L_x_68:
[----:B------:R-:W-:Y:S01]  /*39a0*/  UIADD3 UR22, UPT, UPT, UR22, 0x1, URZ ;  /* 0x0000000116167890 */ /* 0x000fe2000fffe0ff */
[----:B------:R-:W-:-:S03]  /*39b0*/  ISETP.NE.AND P0, PT, R8, 0x2, PT ;  /* 0x000000020800780c */ /* 0x000fc60003f05270 */
[----:B------:R-:W-:Y:S01]  /*39c0*/  UISETP.NE.AND UP0, UPT, UR22, 0x4, UPT ;  /* 0x000000041600788c */ /* 0x000fe2000bf05270 */
[----:B-12---:R-:W-:Y:S02]  /*39d0*/  SEL R0, RZ, 0x1, P0 ;  /* 0x00000001ff007807 */ /* 0x006fe40000000000 */
[----:B------:R-:W-:Y:S01]  /*39e0*/  SEL R8, R8, RZ, P0 ;  /* 0x000000ff08087207 */ /* 0x000fe20000000000 */
[----:B------:R-:W-:Y:S01]  /*39f0*/  USEL UR6, URZ, 0x1, UP0 ;  /* 0x00000001ff067887 */ /* 0x000fe20008000000 */
[----:B------:R-:W-:Y:S01]  /*3a00*/  LOP3.LUT R3, R3, R0, RZ, 0x3c, !PT ;  /* 0x0000000003037212 */ /* 0x000fe200078e3cff */
[----:B------:R-:W-:-:S04]  /*3a10*/  USEL UR22, UR22, URZ, UP0 ;  /* 0x000000ff16167287 */ /* 0x000fc80008000000 */
[----:B------:R-:W-:Y:S01]  /*3a20*/  LOP3.LUT R9, R9, UR6, RZ, 0x3c, !PT ;  /* 0x0000000609097c12 */ /* 0x000fe2000f8e3cff */
[----:B------:R-:W-:Y:S07]  /*3a30*/  @P1 BRA `(.L_x_74) ;  /* 0xfffffff800b01947 */ /* 0x000fee000383ffff */
[----:B------:R-:W1:Y:S01]  /*3a40*/  S2UR UR6, SR_CgaCtaId ;  /* 0x00000000000679c3 */ /* 0x000e620000008800 */
[----:B------:R-:W-:Y:S01]  /*3a50*/  ELECT P0, URZ, PT ;  /* 0x0000000000ff782f */ /* 0x000fe20003800000 */
[----:B------:R-:W-:Y:S01]  /*3a60*/  HFMA2 R0, -RZ, RZ, 0, 5.9604644775390625e-08 ;  /* 0x00000001ff007431 */ /* 0x000fe200000001ff */
[----:B------:R-:W-:-:S05]  /*3a70*/  UMOV UR7, 0x40 ;  /* 0x0000004000077882 */ /* 0x000fca0000000000 */
[----:B------:R-:W-:Y:S01]  /*3a80*/  UVIRTCOUNT.DEALLOC.SMPOOL 0x80 ;  /* 0x000000800000784c */ /* 0x000fe20000000000 */
[----:B------:R-:W-:Y:S02]  /*3a90*/  UISETP.NE.AND UP0, UPT, UR5, URZ, UPT ;  /* 0x000000ff0500728c */ /* 0x000fe4000bf05270 */
[----:B-1----:R-:W-:-:S09]  /*3aa0*/  ULEA UR6, UR6, UR7, 0x18 ;  /* 0x0000000706067291 */ /* 0x002fd2000f8ec0ff */
[----:B------:R1:W-:Y:S01]  /*3ab0*/  @P0 STS.U8 [UR6+0x1c], R0 ;  /* 0x00001c00ff000988 */ /* 0x0003e20008000006 */
[----:B------:R-:W-:Y:S05]  /*3ac0*/  BRA.U UP0, `(.L_x_75) ;  /* 0x0000000100a07547 */ /* 0x000fea000b800000 */
[----:B------:R-:W-:Y:S01]  /*3ad0*/  UIADD3 UR5, UPT, UPT, UR8, 0xd0, URZ ;  /* 0x000000d008057890 */ /* 0x000fe2000fffe0ff */
[----:B------:R-:W-:-:S03]  /*3ae0*/  SHF.L.U32 R2, R9, 0x1f, RZ ;  /* 0x0000001f09027819 */ /* 0x000fc600000006ff */
[----:B------:R-:W-:-:S09]  /*3af0*/  ULEA UR7, UR22, UR5, 0x3 ;  /* 0x0000000516077291 */ /* 0x000fd2000f8e18ff */
[----:B------:R-:W2:Y:S02]  /*3b00*/  SYNCS.PHASECHK.TRANS64.TRYWAIT P0, [UR7], R2 ;  /* 0x00000002ff0075a7 */ /* 0x000ea40008001107 */
[----:B--2---:R-:W-:Y:S05]  /*3b10*/  @!P0 BRA `(.L_x_76) ;  /* 0x0000005c00a48947 */ /* 0x004fea0003800000 */
.L_x_172:
[----:B------:R-:W-:-:S04]  /*3b20*/  UIADD3 UR9, UPT, UPT, UR22, 0x1, URZ ;  /* 0x0000000116097890 */ /* 0x000fc8000fffe0ff */
[----:B------:R-:W-:-:S04]  /*3b30*/  UISETP.NE.AND UP1, UPT, UR9, 0x4, UPT ;  /* 0x000000040900788c */ /* 0x000fc8000bf25270 */
[----:B----4-:R-:W-:Y:S02]  /*3b40*/  USEL UR10, URZ, 0x1, UP1 ;  /* 0x00000001ff0a7887 */ /* 0x010fe40008800000 */
[----:B------:R-:W-:-:S04]  /*3b50*/  USEL UR9, UR9, URZ, UP1 ;  /* 0x000000ff09097287 */ /* 0x000fc80008800000 */
[----:B------:R-:W-:Y:S01]  /*3b60*/  ULEA UR7, UR9, UR5, 0x3 ;  /* 0x0000000509077291 */ /* 0x000fe2000f8e18ff */
[----:B-1----:R-:W-:-:S04]  /*3b70*/  LOP3.LUT R2, R9, UR10, RZ, 0x3c, !PT ;  /* 0x0000000a09027c12 */ /* 0x002fc8000f8e3cff */
[----:B------:R-:W-:-:S04]  /*3b80*/  SHF.L.U32 R3, R2, 0x1f, RZ ;  /* 0x0000001f02037819 */ /* 0x000fc800000006ff */
[----:B------:R-:W1:Y:S02]  /*3b90*/  SYNCS.PHASECHK.TRANS64.TRYWAIT P0, [UR7], R3 ;  /* 0x00000003ff0075a7 */ /* 0x000e640008001107 */
[----:B-1----:R-:W-:Y:S05]  /*3ba0*/  @!P0 BRA `(.L_x_77) ;  /* 0x0000005c00988947 */ /* 0x002fea0003800000 */
.L_x_174:
        /* <DEDUP_REMOVED lines=9> */
.L_x_176:
[----:B------:R-:W-:-:S04]  /*3c40*/  UIADD3 UR9, UPT, UPT, UR9, 0x1, URZ ;  /* 0x0000000109097890 */ /* 0x000fc8000fffe0ff */
[----:B------:R-:W-:-:S04]  /*3c50*/  UISETP.NE.AND UP1, UPT, UR9, 0x4, UPT ;  /* 0x000000040900788c */ /* 0x000fc8000bf25270 */
[----:B------:R-:W-:Y:S02]  /*3c60*/  USEL UR7, URZ, 0x1, UP1 ;  /* 0x00000001ff077887 */ /* 0x000fe40008800000 */
[----:B------:R-:W-:-:S04]  /*3c70*/  USEL UR9, UR9, URZ, UP1 ;  /* 0x000000ff09097287 */ /* 0x000fc80008800000 */
[----:B------:R-:W-:Y:S01]  /*3c80*/  ULEA UR9, UR9, UR5, 0x3 ;  /* 0x0000000509097291 */ /* 0x000fe2000f8e18ff */
[----:B------:R-:W-:-:S04]  /*3c90*/  LOP3.LUT R2, R2, UR7, RZ, 0x3c, !PT ;  /* 0x0000000702027c12 */ /* 0x000fc8000f8e3cff */
[----:B------:R-:W-:Y:S01]  /*3ca0*/  SHF.L.U32 R2, R2, 0x1f, RZ ;  /* 0x0000001f02027819 */ /* 0x000fe200000006ff */
[----:B-1----:R-:W-:-:S04]  /*3cb0*/  IMAD.U32 R0, RZ, RZ, UR9 ;  /* 0x00000009ff007e24 */ /* 0x002fc8000f8e00ff */
[----:B------:R1:W2:Y:S03]  /*3cc0*/  SYNCS.PHASECHK.TRANS64.TRYWAIT P0, [R0+URZ], R2 ;  /* 0x00000002000075a7 */ /* 0x0002a600080011ff */
[----:B--2---:R-:W-:Y:S05]  /*3cd0*/  @!P0 NANOSLEEP.SYNCS 0x989680 ;  /* 0x009896800000895d */ /* 0x004fea0003900000 */
[----:B------:R-:W2:Y:S02]  /*3ce0*/  @!P0 SYNCS.PHASECHK.TRANS64 P0, [R0+URZ], R2 ;  /* 0x00000002000085a7 */ /* 0x000ea400080010ff */
[----:B--2---:R-:W-:Y:S05]  /*3cf0*/  @P0 BRA `(.L_x_79) ;  /* 0x0000000000200947 */ /* 0x004fea0003800000 */
.L_x_80:
[----:B--2---:R2:W4:Y:S02]  /*3d00*/  SYNCS.PHASECHK.TRANS64.TRYWAIT P0, [R0+URZ], R2 ;  /* 0x00000002000075a7 */ /* 0x00452400080011ff */
[----:B----4-:R-:W-:Y:S05]  /*3d10*/  @!P0 NANOSLEEP.SYNCS 0x989680 ;  /* 0x009896800000895d */ /* 0x010fea0003900000 */
[----:B------:R-:W4:Y:S02]  /*3d20*/  @!P0 SYNCS.PHASECHK.TRANS64 P0, [R0+URZ], R2 ;  /* 0x00000002000085a7 */ /* 0x000f2400080010ff */
[----:B----4-:R-:W-:Y:S05]  /*3d30*/  @!P0 BRA `(.L_x_80) ;  /* 0xfffffffc00f08947 */ /* 0x010fea000383ffff */
[----:B------:R-:W-:Y:S05]  /*3d40*/  BRA `(.L_x_79) ;  /* 0x00000000000c7947 */ /* 0x000fea0003800000 */
.L_x_75:
[----:B------:R-:W-:-:S04]  /*3d50*/  UIADD3 UR5, UPT, UPT, UR8, 0x110, URZ ;  /* 0x0000011008057890 */ /* 0x000fc8000fffe0ff */
[----:B------:R-:W-:-:S09]  /*3d60*/  UPRMT UR5, UR4, 0x654, UR5 ;  /* 0x0000065404057896 */ /* 0x000fd20008000005 */
[----:B------:R-:W-:Y:S03]  /*3d70*/  SYNCS.ARRIVE.TRANS64.RED.A1T0 RZ, [UR5], RZ ;  /* 0x000000ffffff79a7 */ /* 0x000fe60008100405 */
.L_x_79:
[----:B-12---:R-:W-:Y:S01]  /*3d80*/  SHF.L.U32 R2, RZ, 0x1f, RZ ;  /* 0x0000001fff027819 */ /* 0x006fe200000006ff */
[----:B------:R-:W-:Y:S01]  /*3d90*/  UIADD3 UR5, UPT, UPT, UR8, 0x110, URZ ;  /* 0x0000011008057890 */ /* 0x000fe2000fffe0ff */
[----:B------:R-:W-:Y:S02]  /*3da0*/  PLOP3.LUT P0, PT, PT, PT, UP0, 0x80, 0x8 ;  /* 0x000000000008781c */ /* 0x000fe40003f0f008 */
[----:B------:R-:W1:Y:S02]  /*3db0*/  SYNCS.PHASECHK.TRANS64.TRYWAIT P1, [UR8+0x110], R2 ;  /* 0x00011002ff0075a7 */ /* 0x000e640008021108 */
[----:B-1----:R-:W-:Y:S09]  /*3dc0*/  @!P1 BRA `(.L_x_81) ;  /* 0x0000005c00409947 */ /* 0x002ff20003800000 */
.L_x_178:
[----:B------:R-:W-:Y:S01]  /*3dd0*/  @!UP0 UPRMT UR5, UR4, 0x654, UR5 ;  /* 0x0000065404058896 */ /* 0x000fe20008000005 */
[----:B------:R-:W-:Y:S02]  /*3de0*/  UMOV UR8, 0xffff ;  /* 0x0000ffff00087882 */ /* 0x000fe40000000000 */
[----:B------:R-:W-:-:S06]  /*3df0*/  UMOV UR4, 0x1 ;  /* 0x0000000100047882 */ /* 0x000fcc0000000000 */
[----:B------:R-:W-:Y:S01]  /*3e00*/  @!P0 SYNCS.ARRIVE.TRANS64.RED.A1T0 RZ, [UR5], RZ ;  /* 0x000000ffffff89a7 */ /* 0x000fe20008100405 */
[----:B------:R-:W-:Y:S01]  /*3e10*/  NOP ;  /* 0x0000000000007918 */ /* 0x000fe20000000000 */
[----:B-1----:R-:W1:Y:S01]  /*3e20*/  LDS R0, [UR6+0x14] ;  /* 0x00001406ff007984 */ /* 0x002e620008000800 */
[----:B------:R-:W-:-:S04]  /*3e30*/  ULOP3.LUT UR5, UR24, 0xffff, URZ, 0xc0, !UPT ;  /* 0x0000ffff18057892 */ /* 0x000fc8000f8ec0ff */
[----:B------:R-:W-:-:S04]  /*3e40*/  USHF.R.U32.HI UR5, URZ, 0x5, UR5 ;  /* 0x00000005ff057899 */ /* 0x000fc80008011605 */
[----:B------:R-:W-:Y:S02]  /*3e50*/  USHF.L.U32 UR8, UR8, UR5, URZ ;  /* 0x0000000508087299 */ /* 0x000fe400080006ff */
[----:B------:R-:W-:-:S04]  /*3e60*/  USHF.L.U32 UR4, UR4, UR5, URZ ;  /* 0x0000000504047299 */ /* 0x000fc800080006ff */
[----:B-1----:R-:W-:-:S04]  /*3e70*/  LOP3.LUT R0, R0, UR8, RZ, 0xc0, !PT ;  /* 0x0000000800007c12 */ /* 0x002fc8000f8ec0ff */
[----:B------:R-:W-:-:S13]  /*3e80*/  ISETP.NE.AND P0, PT, R0, UR8, PT ;  /* 0x0000000800007c0c */ /* 0x000fda000bf05270 */
[----:B------:R-:W-:Y:S05]  /*3e90*/  @P0 BRA `(.L_x_82) ;  /* 0x0000000000580947 */ /* 0x000fea0003800000 */
[----:B------:R-:W1:Y:S02]  /*3ea0*/  LDS R0, [UR6+0x18] ;  /* 0x00001806ff007984 */ /* 0x000e640008000800 */
[----:B-1----:R-:W-:-:S04]  /*3eb0*/  LOP3.LUT R0, R0, UR4, RZ, 0xc0, !PT ;  /* 0x0000000400007c12 */ /* 0x002fc8000f8ec0ff */
[----:B------:R-:W-:-:S13]  /*3ec0*/  ISETP.NE.AND P0, PT, R0, UR4, PT ;  /* 0x0000000400007c0c */ /* 0x000fda000bf05270 */
[----:B------:R-:W-:Y:S05]  /*3ed0*/  @P0 BRA `(.L_x_83) ;  /* 0x00000000003c0947 */ /* 0x000fea0003800000 */
[----:B------:R-:W1:Y:S01]  /*3ee0*/  S2R R2, SR_LANEID ;  /* 0x0000000000027919 */ /* 0x000e620000000000 */
[----:B------:R-:W-:Y:S01]  /*3ef0*/  ULOP3.LUT UR8, URZ, UR8, URZ, 0x33, !UPT ;  /* 0x00000008ff087292 */ /* 0x000fe2000f8e33ff */
[----:B------:R-:W-:Y:S02]  /*3f00*/  VOTEU.ANY UR7, UPT, PT ;  /* 0x0000000000077886 */ /* 0x000fe400038e0100 */
[----:B------:R-:W-:-:S03]  /*3f10*/  UFLO.U32 UR7, UR7 ;  /* 0x00000007000772bd */ /* 0x000fc600080e0000 */
[----:B------:R-:W-:-:S04]  /*3f20*/  IMAD.U32 R0, RZ, RZ, UR8 ;  /* 0x00000008ff007e24 */ /* 0x000fc8000f8e00ff */
[----:B------:R2:W3:Y:S02]  /*3f30*/  REDUX UR5, R0 ;  /* 0x00000000000573c4 */ /* 0x0004e40000000000 */
[----:B------:R1:W-:Y:S02]  /*3f40*/  UTCATOMSWS.AND URZ, UR8 ;  /* 0x0000000800ff79e3 */ /* 0x0003e40008000000 */
[----:B-1----:R-:W-:Y:S02]  /*3f50*/  ISETP.EQ.U32.AND P0, PT, R2, UR7, PT ;  /* 0x0000000702007c0c */ /* 0x002fe4000bf02070 */
[----:B--2---:R-:W-:Y:S02]  /*3f60*/  LOP3.LUT R0, RZ, UR4, RZ, 0x33, !PT ;  /* 0x00000004ff007c12 */ /* 0x004fe4000f8e33ff */
[----:B---3--:R-:W-:Y:S02]  /*3f70*/  MOV R2, UR5 ;  /* 0x0000000500027c02 */ /* 0x008fe40008000f00 */
[----:B------:R-:W1:Y:S07]  /*3f80*/  REDUX UR4, R0 ;  /* 0x00000000000473c4 */ /* 0x000e6e0000000000 */
[----:B------:R2:W-:Y:S01]  /*3f90*/  @P0 ATOMS.AND RZ, [UR6+0x14], R2 ;  /* 0x00001402ffff098c */ /* 0x0005e2000a800006 */
[----:B-1----:R-:W-:-:S05]  /*3fa0*/  IMAD.U32 R0, RZ, RZ, UR4 ;  /* 0x00000004ff007e24 */ /* 0x002fca000f8e00ff */
[----:B------:R2:W-:Y:S01]  /*3fb0*/  @P0 ATOMS.AND RZ, [UR6+0x18], R0 ;  /* 0x00001800ffff098c */ /* 0x0005e2000a800006 */
[----:B------:R-:W-:Y:S05]  /*3fc0*/  BRA `(.L_x_84) ;  /* 0x0000000000147947 */ /* 0x000fea0003800000 */
.L_x_83:
[----:B------:R-:W-:Y:S02]  /*3fd0*/  MOV R2, 0x3ff0 ;  /* 0x00003ff000027802 */ /* 0x000fe40000000f00 */
[----:B---345:R-:W-:Y:S05]  /*3fe0*/  CALL.REL.NOINC `($__internal_0_$__cuda_sm10x_tcgen05_guardrail_trap_col_being_dealloced_not_returned_by_alloc) ;  /* 0x0000006000207944 */ /* 0x038fea0003c00000 */
[----:B------:R-:W-:Y:S05]  /*3ff0*/  BRA `(.L_x_84) ;  /* 0x0000000000087947 */ /* 0x000fea0003800000 */
.L_x_82:
[----:B------:R-:W-:Y:S02]  /*4000*/  MOV R2, 0x4020 ;  /* 0x0000402000027802 */ /* 0x000fe40000000f00 */
[----:B---345:R-:W-:Y:S05]  /*4010*/  CALL.REL.NOINC `($__internal_2_$__cuda_sm10x_tcgen05_guardrail_trap_unallocated_columns_being_dealloced) ;  /* 0x00000060002c7944 */ /* 0x038fea0003c00000 */
.L_x_84:
[----:B------:R-:W-:Y:S01]  /*4020*/  NOP ;  /* 0x0000000000007918 */ /* 0x000fe20000000000 */
[----:B----4-:R-:W-:Y:S05]  /*4030*/  EXIT ;  /* 0x000000000000794d */ /* 0x010fea0003800000 */
.L_x_55:
[----:B------:R-:W-:-:S09]  /*4040*/  UISETP.NE.OR UP5, UPT, UR10, 0x3, !UP5 ;  /* 0x000000030a00788c */ /* 0x000fd2000efa5670 */
[----:B------:R-:W-:Y:S05]  /*4050*/  BRA.U UP5, `(.L_x_85) ;  /* 0x0000001105087547 */ /* 0x000fea000b800000 */
[----:B------:R-:W1:Y:S01]  /*4060*/  LDC R0, c[0x0][0xb30] ;  /* 0x0002cc00ff007b82 */ /* 0x000e620000000800 */
[----:B------:R-:W2:Y:S01]  /*4070*/  LDCU.64 UR8, c[0x0][0x888] ;  /* 0x00011100ff0877ac */ /* 0x000ea20008000a00 */
[----:B------:R-:W-:Y:S02]  /*4080*/  HFMA2 R27, -RZ, RZ, 0, 0 ;  /* 0x00000000ff1b7431 */ /* 0x000fe400000001ff */
[----:B------:R-:W-:Y:S01]  /*4090*/  IMAD.MOV.U32 R29, RZ, RZ, 0x1 ;  /* 0x00000001ff1d7424 */ /* 0x000fe200078e00ff */
[----:B------:R-:W-:Y:S01]  /*40a0*/  MOV R25, 0x2000 ;  /* 0x0000200000197802 */ /* 0x000fe20000000f00 */
[----:B------:R-:W3:Y:S01]  /*40b0*/  LDCU.64 UR4, c[0x0][0x890] ;  /* 0x00011200ff0477ac */ /* 0x000ee20008000a00 */
[----:B------:R-:W-:Y:S01]  /*40c0*/  IMAD.MOV.U32 R28, RZ, RZ, RZ ;  /* 0x000000ffff1c7224 */ /* 0x000fe200078e00ff */
[----:B------:R-:W4:Y:S01]  /*40d0*/  LDC R24, c[0x0][0x370] ;  /* 0x0000dc00ff187b82 */ /* 0x000f220000000800 */
[----:B------:R-:W-:Y:S01]  /*40e0*/  UMOV UR7, 0x400 ;  /* 0x0000040000077882 */ /* 0x000fe20000000000 */
[----:B------:R-:W-:-:S02]  /*40f0*/  UPLOP3.LUT UP1, UPT, UPT, UPT, UPT, 0x40, 0x4 ;  /* 0x000000000004789c */ /* 0x000fc40003f2e870 */
[----:B------:R-:W-:-:S04]  /*4100*/  ULEA UR7, UR37, UR7, 0x18 ;  /* 0x0000000725077291 */ /* 0x000fc8000f8ec0ff */
[----:B------:R-:W4:Y:S01]  /*4110*/  LDC R3, c[0x0][0xb0c] ;  /* 0x0002c300ff037b82 */ /* 0x000f220000000800 */
[----:B------:R-:W-:Y:S02]  /*4120*/  UIADD3 UR13, UPT, UPT, UR7, 0x58, URZ ;  /* 0x00000058070d7890 */ /* 0x000fe4000fffe0ff */
[----:B--2---:R-:W-:Y:S02]  /*4130*/  UISETP.NE.U32.AND UP2, UPT, UR8, URZ, UPT ;  /* 0x000000ff0800728c */ /* 0x004fe4000bf45070 */
[----:B------:R-:W-:Y:S02]  /*4140*/  UIADD3 UR33, UPT, UPT, UR7, 0x40, URZ ;  /* 0x0000004007217890 */ /* 0x000fe4000fffe0ff */
[----:B---3--:R-:W-:Y:S01]  /*4150*/  UISETP.NE.U32.AND UP3, UPT, UR4, URZ, UPT ;  /* 0x000000ff0400728c */ /* 0x008fe2000bf65070 */
[----:B------:R-:W2:Y:S01]  /*4160*/  LDC R18, c[0x0][0xb20] ;  /* 0x0002c800ff127b82 */ /* 0x000ea20000000800 */
[----:B-1----:R-:W-:Y:S01]  /*4170*/  ISETP.NE.AND P1, PT, R0, 0x1, PT ;  /* 0x000000010000780c */ /* 0x002fe20003f25270 */
[----:B------:R-:W-:-:S02]  /*4180*/  UISETP.NE.AND.EX UP2, UPT, UR9, URZ, UPT, UP2 ;  /* 0x000000ff0900728c */ /* 0x000fc4000bf45320 */
[----:B------:R-:W-:Y:S02]  /*4190*/  UIADD3 UR25, UPT, UPT, UR7, 0x48, URZ ;  /* 0x0000004807197890 */ /* 0x000fe4000fffe0ff */
[----:B------:R-:W-:Y:S02]  /*41a0*/  UIADD3 UR17, UPT, UPT, UR7, 0x50, URZ ;  /* 0x0000005007117890 */ /* 0x000fe4000fffe0ff */
[----:B------:R-:W1:Y:S01]  /*41b0*/  LDC.64 R30, c[0x0][0x348] ;  /* 0x0000d200ff1e7b82 */ /* 0x000e620000000a00 */
[----:B------:R-:W-:Y:S02]  /*41c0*/  UPRMT UR13, UR37, 0x654, UR13 ;  /* 0x00000654250d7896 */ /* 0x000fe4000800000d */
[----:B------:R-:W-:-:S05]  /*41d0*/  UISETP.NE.AND.EX UP3, UPT, UR5, URZ, UPT, UP3 ;  /* 0x000000ff0500728c */ /* 0x000fca000bf65330 */
[----:B------:R-:W3:Y:S08]  /*41e0*/  LDC.64 R16, c[0x0][0xb10] ;  /* 0x0002c400ff107b82 */ /* 0x000ef00000000a00 */
[----:B------:R-:W1:Y:S08]  /*41f0*/  LDC.64 R6, c[0x0][0xb18] ;  /* 0x0002c600ff067b82 */ /* 0x000e700000000a00 */
[----:B------:R-:W1:Y:S08]  /*4200*/  LDC.64 R4, c[0x0][0xb28] ;  /* 0x0002ca00ff047b82 */ /* 0x000e700000000a00 */
[----:B--2-4-:R-:W1:Y:S02]  /*4210*/  LDC R19, c[0x0][0x374] ;  /* 0x0000dd00ff137b82 */ /* 0x014e640000000800 */
.L_x_96:
[C---:B------:R-:W-:Y:S02]  /*4220*/  LEA R0, R28.reuse, UR7, 0x3 ;  /* 0x000000071c007c11 */ /* 0x040fe4000f8e18ff */
[----:B------:R-:W-:Y:S02]  /*4230*/  SHF.L.U32 R2, R27, 0x1f, RZ ;  /* 0x0000001f1b027819 */ /* 0x000fe400000006ff */
[----:B------:R-:W-:Y:S02]  /*4240*/  LEA R20, R28, UR7, 0x4 ;  /* 0x000000071c147c11 */ /* 0x000fe4000f8e20ff */
[----:B--2---:R-:W2:Y:S02]  /*4250*/  SYNCS.PHASECHK.TRANS64.TRYWAIT P0, [R0+URZ+0x90], R2 ;  /* 0x00009002000075a7 */ /* 0x004ea400080011ff */
[----:B--2---:R-:W-:Y:S05]  /*4260*/  @!P0 BRA `(.L_x_86) ;  /* 0x0000005800308947 */ /* 0x004fea0003800000 */
.L_x_179:
[----:B------:R-:W-:Y:S01]  /*4270*/  ISETP.GE.AND P0, PT, R40, 0x1, PT ;  /* 0x000000012800780c */ /* 0x000fe20003f06270 */
[----:B------:R-:W4:Y:S01]  /*4280*/  LDS.128 R20, [R20+0x120] ;  /* 0x0001200014147984 */ /* 0x000f220000000c00 */
[----:B--2---:R-:W-:Y:S01]  /*4290*/  VIADD R0, R0, 0xa0 ;  /* 0x000000a000007836 */ /* 0x004fe20000000000 */
[----:B------:R-:W-:Y:S01]  /*42a0*/  @!PT LDS RZ, [RZ] ;  /* 0x00000000fffff984 */ /* 0x000fe20000000800 */
[----:B------:R-:W-:Y:S01]  /*42b0*/  @!PT LDS RZ, [RZ] ;  /* 0x00000000fffff984 */ /* 0x000fe20000000800 */
[----:B------:R-:W-:Y:S01]  /*42c0*/  @!PT LDS RZ, [RZ] ;  /* 0x00000000fffff984 */ /* 0x000fe20000000800 */
[----:B------:R-:W-:Y:S01]  /*42d0*/  @!PT LDS RZ, [RZ] ;  /* 0x00000000fffff984 */ /* 0x000fe20000000800 */
[----:B------:R2:W-:Y:S06]  /*42e0*/  MEMBAR.ALL.CTA ;  /* 0x0000000000007992 */ /* 0x0005ec0000008000 */
[----:B--2---:R-:W2:Y:S01]  /*42f0*/  FENCE.VIEW.ASYNC.S ;  /* 0x00000000000073c6 */ /* 0x004ea20000000000 */
[----:B------:R-:W-:Y:S04]  /*4300*/  PRMT R0, RZ, 0x654, R0 ;  /* 0x00000654ff007816 */ /* 0x000fe80000000000 */
[----:B--2---:R2:W-:Y:S01]  /*4310*/  SYNCS.ARRIVE.TRANS64.RED.A1T0 RZ, [R0+URZ], RZ ;  /* 0x000000ff00ff79a7 */ /* 0x0045e200081004ff */
[----:B----4-:R-:W-:Y:S11]  /*4320*/  LOP3.LUT P3, RZ, R22, 0x1, RZ, 0xc0, !PT ;  /* 0x0000000116ff7812 */ /* 0x010ff6000786c0ff */
[----:B------:R-:W-:Y:S02]  /*4330*/  @!UPT UIADD3 URZ, UPT, UPT, URZ, URZ, URZ ;  /* 0x000000fffffff290 */ /* 0x000fe4000fffe0ff */
[----:B------:R-:W-:Y:S02]  /*4340*/  @P3 MOV R11, R20 ;  /* 0x00000014000b3202 */ /* 0x000fe40000000f00 */
[----:B------:R-:W-:Y:S01]  /*4350*/  @P3 LOP3.LUT R10, R21, 0xffff, RZ, 0xc0, !PT ;  /* 0x0000ffff150a3812 */ /* 0x000fe200078ec0ff */
[----:B--2---:R-:W-:Y:S06]  /*4360*/  @!P0 BRA `(.L_x_87) ;  /* 0x0000000000a48947 */ /* 0x004fec0003800000 */
[-C--:B-1----:R-:W-:Y:S01]  /*4370*/  IMAD.HI.U32 R0, R19, R7.reuse, RZ ;  /* 0x0000000713007227 */ /* 0x082fe200078e00ff */
[----:B------:R-:W-:Y:S02]  /*4380*/  ISETP.NE.AND P0, PT, R6, 0x1, PT ;  /* 0x000000010600780c */ /* 0x000fe40003f05270 */
[----:B------:R-:W-:Y:S01]  /*4390*/  ISETP.NE.AND P2, PT, R40, 0x1, PT ;  /* 0x000000012800780c */ /* 0x000fe20003f45270 */
[----:B---3--:R-:W-:Y:S01]  /*43a0*/  IMAD.HI.U32 R9, R24, R16, RZ ;  /* 0x0000001018097227 */ /* 0x008fe200078e00ff */
[----:B------:R-:W-:Y:S02]  /*43b0*/  SHF.R.U32.HI R0, RZ, R18, R0 ;  /* 0x00000012ff007219 */ /* 0x000fe40000011600 */
[----:B------:R-:W-:Y:S01]  /*43c0*/  ISETP.NE.AND P4, PT, R3, 0x1, PT ;  /* 0x000000010300780c */ /* 0x000fe20003f85270 */
[----:B------:R-:W-:Y:S01]  /*43d0*/  IMAD.HI.U32 R13, R10, R7, RZ ;  /* 0x000000070a0d7227 */ /* 0x000fe200078e00ff */
[----:B------:R-:W-:Y:S02]  /*43e0*/  SHF.R.U32.HI R9, RZ, R17, R9 ;  /* 0x00000011ff097219 */ /* 0x000fe40000011609 */
[----:B------:R-:W-:Y:S01]  /*43f0*/  SEL R0, R19, R0, !P0 ;  /* 0x0000000013007207 */ /* 0x000fe20004000000 */
[----:B------:R-:W-:Y:S01]  /*4400*/  IMAD.HI.U32 R12, R11, R16, RZ ;  /* 0x000000100b0c7227 */ /* 0x000fe200078e00ff */
[----:B------:R-:W-:Y:S03]  /*4410*/  SEL R9, R24, R9, !P4 ;  /* 0x0000000918097207 */ /* 0x000fe60006000000 */
[-C--:B------:R-:W-:Y:S01]  /*4420*/  IMAD.HI.U32 R8, R0, R4.reuse, RZ ;  /* 0x0000000400087227 */ /* 0x080fe200078e00ff */
[----:B------:R-:W-:Y:S03]  /*4430*/  SHF.R.U32.HI R12, RZ, R17, R12 ;  /* 0x00000011ff0c7219 */ /* 0x000fe6000001160c */
[----:B------:R-:W-:Y:S01]  /*4440*/  IMAD.HI.U32 R2, R9, R4, RZ ;  /* 0x0000000409027227 */ /* 0x000fe200078e00ff */
[-C--:B------:R-:W-:Y:S02]  /*4450*/  @P2 SHF.R.U32.HI R0, RZ, R5.reuse, R8 ;  /* 0x00000005ff002219 */ /* 0x080fe40000011608 */
[----:B------:R-:W-:Y:S02]  /*4460*/  SHF.R.U32.HI R8, RZ, R18, R13 ;  /* 0x00000012ff087219 */ /* 0x000fe4000001160d */
[----:B------:R-:W-:Y:S01]  /*4470*/  @P2 SHF.R.U32.HI R9, RZ, R5, R2 ;  /* 0x00000005ff092219 */ /* 0x000fe20000011602 */
[----:B------:R-:W-:Y:S01]  /*4480*/  IMAD R0, R40, R0, RZ ;  /* 0x0000000028007224 */ /* 0x000fe200078e02ff */
[----:B------:R-:W-:Y:S02]  /*4490*/  SEL R8, R10, R8, !P0 ;  /* 0x000000080a087207 */ /* 0x000fe40004000000 */
[----:B------:R-:W-:Y:S01]  /*44a0*/  SEL R2, R11, R12, !P4 ;  /* 0x0000000c0b027207 */ /* 0x000fe20006000000 */
[----:B------:R-:W-:Y:S01]  /*44b0*/  IMAD R12, R40, R9, RZ ;  /* 0x00000009280c7224 */ /* 0x000fe200078e02ff */
[C---:B------:R-:W-:Y:S01]  /*44c0*/  ISETP.GE.AND P0, PT, R8.reuse, R0, PT ;  /* 0x000000000800720c */ /* 0x040fe20003f06270 */
[----:B------:R-:W-:Y:S03]  /*44d0*/  IMAD.HI.U32 R0, R8, R4, RZ ;  /* 0x0000000408007227 */ /* 0x000fe600078e00ff */
[----:B------:R-:W-:Y:S02]  /*44e0*/  ISETP.GE.OR P0, PT, R2, R12, P0 ;  /* 0x0000000c0200720c */ /* 0x000fe40000706670 */
[-C--:B------:R-:W-:Y:S04]  /*44f0*/  SHF.R.U32.HI R0, RZ, R5.reuse, R0 ;  /* 0x00000005ff007219 */ /* 0x080fe80000011600 */
[----:B------:R-:W-:Y:S05]  /*4500*/  SEL R13, R8, R0, !P2 ;  /* 0x00000000080d7207 */ /* 0x000fea0005000000 */
[----:B------:R-:W-:Y:S02]  /*4510*/  IMAD.MOV R12, RZ, RZ, -R13 ;  /* 0x000000ffff0c7224 */ /* 0x000fe400078e0a0d */
[----:B------:R-:W-:Y:S04]  /*4520*/  @!P0 IMAD.HI.U32 R0, R2, R4, RZ ;  /* 0x0000000402008227 */ /* 0x000fe800078e00ff */
[----:B------:R-:W-:Y:S01]  /*4530*/  IMAD R12, R40, R12, R8 ;  /* 0x0000000c280c7224 */ /* 0x000fe200078e0208 */
[----:B------:R-:W-:Y:S04]  /*4540*/  @!P0 SHF.R.U32.HI R0, RZ, R5, R0 ;  /* 0x00000005ff008219 */ /* 0x000fe80000011600 */
[----:B------:R-:W-:Y:S04]  /*4550*/  @!P0 SEL R0, R2, R0, !P2 ;  /* 0x0000000002008207 */ /* 0x000fe80005000000 */
[----:B------:R-:W-:Y:S01]  /*4560*/  @!P0 IADD3 R13, PT, PT, R13, -R0, RZ ;  /* 0x800000000d0d8210 */ /* 0x000fe20007ffe0ff */
[----:B------:R-:W-:Y:S01]  /*4570*/  @!P0 IMAD R0, R9, R12, R0 ;  /* 0x0000000c09008224 */ /* 0x000fe200078e0200 */
[----:B------:R-:W-:Y:S01]  /*4580*/  IADD3 R9, PT, PT, -R8, RZ, RZ ;  /* 0x000000ff08097210 */ /* 0x000fe20007ffe1ff */
[--C-:B------:R-:W-:Y:S02]  /*4590*/  IMAD.MOV R12, RZ, RZ, -R2.reuse ;  /* 0x000000ffff0c7224 */ /* 0x100fe400078e0a02 */
[----:B------:R-:W-:Y:S02]  /*45a0*/  @!P0 IMAD R8, R13, R40, R2 ;  /* 0x000000280d088224 */ /* 0x000fe400078e0202 */
[----:B------:R-:W-:Y:S02]  /*45b0*/  @!P0 IMAD.MOV.U32 R2, RZ, RZ, R0 ;  /* 0x000000ffff028224 */ /* 0x000fe400078e0000 */
[----:B------:R-:W-:Y:S02]  /*45c0*/  IMAD R11, R3, R12, R11 ;  /* 0x0000000c030b7224 */ /* 0x000fe400078e020b */
[----:B------:R-:W-:Y:S02]  /*45d0*/  IMAD R10, R6, R9, R10 ;  /* 0x00000009060a7224 */ /* 0x000fe400078e020a */
[----:B------:R-:W-:Y:S02]  /*45e0*/  IMAD R11, R2, R3, R11 ;  /* 0x00000003020b7224 */ /* 0x000fe400078e020b */
[----:B------:R-:W-:Y:S02]  /*45f0*/  IMAD R10, R8, R6, R10 ;  /* 0x00000006080a7224 */ /* 0x000fe400078e020a */
.L_x_87:
[----:B------:R-:W-:Y:S05]  /*4600*/  BRA.U UP1, `(.L_x_88) ;  /* 0x0000000101107547 */ /* 0x000fea000b800000 */
[----:B------:R-:W-:Y:S04]  /*4610*/  MOV R2, UR6 ;  /* 0x0000000600027c02 */ /* 0x000fe80008000f00 */
[----:B------:R-:W-:Y:S04]  /*4620*/  SHF.L.U32 R2, R2, 0x1f, RZ ;  /* 0x0000001f02027819 */ /* 0x000fe800000006ff */
[----:B------:R-:W2:Y:S02]  /*4630*/  SYNCS.PHASECHK.TRANS64.TRYWAIT P0, [UR7+0x88], R2 ;  /* 0x00008802ff0075a7 */ /* 0x000ea40008001107 */
[----:B--2---:R-:W-:Y:S05]  /*4640*/  @!P0 BRA `(.L_x_89) ;  /* 0x00000054004c8947 */ /* 0x004fea0003800000 */
.L_x_88:
[----:B------:R-:W-:Y:S02]  /*4650*/  R2UR UR35, R14 ;  /* 0x000000000e2372ca */ /* 0x000fe400000e0000 */
[----:B------:R-:W-:Y:S02]  /*4660*/  R2UR UR34, R15 ;  /* 0x000000000f2272ca */ /* 0x000fe400000e0000 */
[----:B------:R-:W-:Y:S02]  /*4670*/  ISETP.NE.U32.AND P2, PT, RZ, UR4, PT ;  /* 0x00000004ff007c0c */ /* 0x000fe4000bf45070 */
[----:B------:R-:W-:Y:S02]  /*4680*/  SHF.L.U32 R14, R29, 0x1f, RZ ;  /* 0x0000001f1d0e7819 */ /* 0x000fe400000006ff */
[----:B------:R-:W-:Y:S05]  /*4690*/  ISETP.NE.AND.EX P2, PT, RZ, UR5, PT, P2 ;  /* 0x00000005ff007c0c */ /* 0x000fea000bf45320 */
[----:B------:R-:W-:Y:S02]  /*46a0*/  USHF.L.U32 UR35, UR35, 0x7, URZ ;  /* 0x0000000723237899 */ /* 0x000fe400080006ff */
[----:B------:R-:W-:Y:S01]  /*46b0*/  USHF.L.U32 UR34, UR34, 0x7, URZ ;  /* 0x0000000722227899 */ /* 0x000fe200080006ff */
[----:B------:R-:W-:Y:S11]  /*46c0*/  BRA.U !UP3, `(.L_x_90) ;  /* 0x000000010b347547 */ /* 0x000ff6000b800000 */
[----:B------:R-:W-:Y:S01]  /*46d0*/  UPLOP3.LUT UP0, UPT, UPT, UPT, UP2, 0x80, 0x8 ;  /* 0x000000000008789c */ /* 0x000fe20003f0f020 */
[----:B--2---:R-:W-:Y:S02]  /*46e0*/  HFMA2 R0, -RZ, RZ, 0, 5.9604644775390625e-08 ;  /* 0x00000001ff007431 */ /* 0x004fe400000001ff */
[----:B------:R-:W-:Y:S03]  /*46f0*/  IMAD.MOV.U32 R92, RZ, RZ, 0x1 ;  /* 0x00000001ff5c7424 */ /* 0x000fe600078e00ff */
[----:B------:R-:W-:Y:S05]  /*4700*/  PLOP3.LUT P0, PT, PT, PT, UP0, 0x80, 0x8 ;  /* 0x000000000008781c */ /* 0x000fea0003f0f008 */
[----:B------:R-:W2:Y:S01]  /*4710*/  @UP0 LDCU.64 UR10, c[0x0][0x888] ;  /* 0x00011100ff0a07ac */ /* 0x000ea20008000a00 */
[----:B------:R-:W-:Y:S07]  /*4720*/  @UP0 UIMAD UR8, UR36, UR4, URZ ;  /* 0x00000004240802a4 */ /* 0x000fee000f8e02ff */
[----:B------:R-:W-:Y:S01]  /*4730*/  @!P0 PRMT R92, R0, 0x7610, R92 ;  /* 0x00007610005c8816 */ /* 0x000fe2000000005c */
[----:B--2---:R-:W-:Y:S03]  /*4740*/  @UP0 UIMAD.WIDE UR10, UR8, 0x4, UR10 ;  /* 0x00000004080a08a5 */ /* 0x004fe6000f8e020a */
[----:B------:R-:W2:Y:S03]  /*4750*/  @!UP0 LDCU UR8, c[0x0][0x880] ;  /* 0x00011000ff0887ac */ /* 0x000ea60008000800 */
[----:B------:R-:W-:Y:S01]  /*4760*/  IMAD.U32 R8, RZ, RZ, UR10 ;  /* 0x0000000aff087e24 */ /* 0x000fe2000f8e00ff */
[----:B------:R-:W-:Y:S05]  /*4770*/  MOV R9, UR11 ;  /* 0x0000000b00097c02 */ /* 0x000fea0008000f00 */
[----:B-----5:R4:W5:Y:S02]  /*4780*/  @P0 LDG.E R49, desc[UR46][R8.64] ;  /* 0x0000002e08310981 */ /* 0x020964000c1e1900 */
[----:B--2-4-:R-:W-:Y:S07]  /*4790*/  @!P0 IMAD.U32 R49, RZ, RZ, UR8 ;  /* 0x00000008ff318e24 */ /* 0x014fee000f8e00ff */
.L_x_90:
[----:B-----5:R-:W-:Y:S01]  /*47a0*/  @!P2 FSETP.EQ.AND P0, PT, R49, RZ, PT ;  /* 0x000000ff3100a20b */ /* 0x020fe20003f02000 */
[----:B------:R-:W-:Y:S01]  /*47b0*/  @!UPT UIADD3 URZ, UPT, UPT, URZ, URZ, URZ ;  /* 0x000000fffffff290 */ /* 0x000fe2000fffe0ff */
[----:B------:R-:W-:Y:S11]  /*47c0*/  @!P2 BRA `(.L_x_91) ;  /* 0x000000000014a947 */ /* 0x000ff60003800000 */
[----:B------:R-:W-:Y:S02]  /*47d0*/  LOP3.LUT P2, RZ, R92, 0xff, RZ, 0xc0, !PT ;  /* 0x000000ff5cff7812 */ /* 0x000fe4000784c0ff */
[----:B------:R-:W-:Y:S04]  /*47e0*/  PLOP3.LUT P0, PT, PT, PT, UP0, 0x80, 0x8 ;  /* 0x000000000008781c */ /* 0x000fe80003f0f008 */
[----:B------:R-:W-:Y:S07]  /*47f0*/  PLOP3.LUT P0, PT, P0, PT, PT, 0x8, 0x80 ;  /* 0x000000000080781c */ /* 0x000fee000070e170 */
[----:B------:R-:W-:Y:S11]  /*4800*/  @P2 FSETP.EQ.AND P0, PT, R49, RZ, PT ;  /* 0x000000ff3100220b */ /* 0x000ff60003f02000 */
[----:B------:R-:W-:Y:S02]  /*4810*/  @!UPT UIADD3 URZ, UPT, UPT, URZ, URZ, URZ ;  /* 0x000000fffffff290 */ /* 0x000fe4000fffe0ff */
.L_x_91:
[----:B------:R-:W4:Y:S01]  /*4820*/  SYNCS.PHASECHK.TRANS64.TRYWAIT P2, [UR7+0x60], R14 ;  /* 0x0000600eff0075a7 */ /* 0x000f220008041107 */
[----:B------:R-:W-:Y:S04]  /*4830*/  ELECT P4, URZ, PT ;  /* 0x0000000000ff782f */ /* 0x000fe80003880000 */
[----:B------:R-:W-:Y:S11]  /*4840*/  PLOP3.LUT P4, PT, P0, P4, PT, 0xf2, 0x2f ;  /* 0x00000000002f781c */ /* 0x000ff60000789e72 */
[----:B------:R-:W-:Y:S02]  /*4850*/  @!UPT UIADD3 URZ, UPT, UPT, URZ, URZ, URZ ;  /* 0x000000fffffff290 */ /* 0x000fe4000fffe0ff */
[----:B-1----:R-:W-:Y:S05]  /*4860*/  @!P4 IADD3 R8, P0, PT, R30, 0x580, RZ ;  /* 0x000005801e08c810 */ /* 0x002fea0007f1e0ff */
[----:B--2---:R-:W-:Y:S01]  /*4870*/  @!P4 IMAD.X R2, RZ, RZ, R31, P0 ;  /* 0x000000ffff02c224 */ /* 0x004fe200000e061f */
[----:B----4-:R-:W-:Y:S07]  /*4880*/  @!P2 BRA `(.L_x_92) ;  /* 0x0000005000d4a947 */ /* 0x010fee0003800000 */
.L_x_182:
[----:B------:R-:W-:Y:S01]  /*4890*/  @!P4 R2UR UR8, R2 ;  /* 0x000000000208c2ca */ /* 0x000fe200000e0000 */
[----:B------:R-:W-:Y:S01]  /*48a0*/  VOTEU.ALL UP1, P4 ;  /* 0x0000000000ff7886 */ /* 0x000fe20002020000 */
[----:B------:R-:W-:Y:S01]  /*48b0*/  @!P4 R2UR UR9, R8 ;  /* 0x000000000809c2ca */ /* 0x000fe200000e0000 */
[----:B-1----:R-:W-:Y:S01]  /*48c0*/  @!P4 IMAD.MOV.U32 R0, RZ, RZ, 0x2000 ;  /* 0x00002000ff00c424 */ /* 0x002fe200078e00ff */
[----:B------:R-:W-:Y:S01]  /*48d0*/  UMOV UR10, 0x0 ;  /* 0x00000000000a7882 */ /* 0x000fe20000000000 */
[----:B------:R-:W-:Y:S01]  /*48e0*/  UMOV UR11, 0x10000000 ;  /* 0x10000000000b7882 */ /* 0x000fe20000000000 */
[----:B------:R-:W-:Y:S01]  /*48f0*/  @!UP1 UIADD3 UR32, UPT, UPT, UR7, 0x200, URZ ;  /* 0x0000020007209890 */ /* 0x000fe2000fffe0ff */
[----:B------:R-:W-:Y:S06]  /*4900*/  VOTEU.ALL UP1, P4 ;  /* 0x0000000000ff7886 */ /* 0x000fec0002020000 */
[----:B------:R-:W-:Y:S01]  /*4910*/  IMAD.U32 R9, RZ, RZ, UR8 ;  /* 0x00000008ff097e24 */ /* 0x000fe2000f8e00ff */
[----:B------:R-:W-:Y:S01]  /*4920*/  UPRMT UR8, UR37, 0x654, UR33 ;  /* 0x0000065425087896 */ /* 0x000fe20008000021 */
[----:B------:R-:W-:Y:S03]  /*4930*/  IMAD.U32 R8, RZ, RZ, UR9 ;  /* 0x00000009ff087e24 */ /* 0x000fe6000f8e00ff */
[----:B------:R-:W-:Y:S02]  /*4940*/  @!P4 R2UR UR15, R9 ;  /* 0x00000000090fc2ca */ /* 0x000fe400000e0000 */
[----:B------:R-:W-:Y:S02]  /*4950*/  @!P4 R2UR UR14, R8 ;  /* 0x00000000080ec2ca */ /* 0x000fe400000e0000 */
[----:B------:R-:W-:Y:S05]  /*4960*/  @!P4 IADD3 R8, P0, PT, R30, 0x580, RZ ;  /* 0x000005801e08c810 */ /* 0x000fea0007f1e0ff */
[----:B------:R-:W-:Y:S06]  /*4970*/  @!P4 IMAD.X R2, RZ, RZ, R31, P0 ;  /* 0x000000ffff02c224 */ /* 0x000fec00000e061f */
[----:B------:R1:W-:Y:S01]  /*4980*/  @!UP1 UTMALDG.3D [UR32], [UR14], desc[UR10] ;  /* 0x00000a200e0095b4 */ /* 0x0003e20008011000 */
[----:B------:R1:W-:Y:S01]  /*4990*/  @!P4 SYNCS.ARRIVE.TRANS64.RED.A0TR RZ, [UR7+0x40], R0 ;  /* 0x00004000ffffc9a7 */ /* 0x0003e20008300407 */
[----:B------:R-:W-:Y:S01]  /*49a0*/  SYNCS.ARRIVE.TRANS64.RED.A1T0 RZ, [UR8], RZ ;  /* 0x000000ffffff79a7 */ /* 0x000fe20008100408 */
[----:B------:R-:W2:Y:S02]  /*49b0*/  SYNCS.PHASECHK.TRANS64.TRYWAIT P2, [UR7+0x68], R14 ;  /* 0x0000680eff0075a7 */ /* 0x000ea40008041107 */
[----:B-12---:R-:W-:Y:S05]  /*49c0*/  @!P2 BRA `(.L_x_93) ;  /* 0x00000050009ca947 */ /* 0x006fea0003800000 */
.L_x_184:
[----:B------:R-:W-:Y:S01]  /*49d0*/  @!P4 R2UR UR8, R2 ;  /* 0x000000000208c2ca */ /* 0x000fe200000e0000 */
[----:B------:R-:W-:Y:S01]  /*49e0*/  VOTEU.ALL UP1, P4 ;  /* 0x0000000000ff7886 */ /* 0x000fe20002020000 */
[----:B------:R-:W-:Y:S01]  /*49f0*/  @!P4 R2UR UR9, R8 ;  /* 0x000000000809c2ca */ /* 0x000fe200000e0000 */
[----:B-1----:R-:W-:Y:S01]  /*4a00*/  @!P4 IMAD.MOV.U32 R0, RZ, RZ, 0x2000 ;  /* 0x00002000ff00c424 */ /* 0x002fe200078e00ff */
[----:B------:R-:W-:Y:S01]  /*4a10*/  UMOV UR10, 0x0 ;  /* 0x00000000000a7882 */ /* 0x000fe20000000000 */
[----:B------:R-:W-:Y:S01]  /*4a20*/  UMOV UR11, 0x10000000 ;  /* 0x10000000000b7882 */ /* 0x000fe20000000000 */
[----:B------:R-:W-:Y:S02]  /*4a30*/  @!UP1 UIADD3 UR26, UPT, UPT, UR34, 0x20, URZ ;  /* 0x00000020221a9890 */ /* 0x000fe4000fffe0ff */
[----:B------:R-:W-:Y:S01]  /*4a40*/  @!UP1 UIADD3 UR24, UPT, UPT, UR7, 0x2200, URZ ;  /* 0x0000220007189890 */ /* 0x000fe2000fffe0ff */
[----:B------:R-:W-:Y:S01]  /*4a50*/  VOTEU.ALL UP1, P4 ;  /* 0x0000000000ff7886 */ /* 0x000fe20002020000 */
[----:B------:R-:W-:Y:S01]  /*4a60*/  UMOV UR27, UR35 ;  /* 0x00000023001b7c82 */ /* 0x000fe20008000000 */
[----:B------:R-:W-:Y:S02]  /*4a70*/  UMOV UR28, UR36 ;  /* 0x00000024001c7c82 */ /* 0x000fe40008000000 */
        /* <DEDUP_REMOVED lines=12> */
.L_x_186:
[----:B------:R-:W2:Y:S01]  /*4b40*/  LDC.64 R12, c[0x0][0xb18] ;  /* 0x0002c600ff0c7b82 */ /* 0x000ea20000000a00 */
[----:B------:R-:W-:Y:S01]  /*4b50*/  @!P4 R2UR UR8, R2 ;  /* 0x000000000208c2ca */ /* 0x000fe200000e0000 */
[----:B------:R-:W-:Y:S01]  /*4b60*/  VOTEU.ALL UP1, P4 ;  /* 0x0000000000ff7886 */ /* 0x000fe20002020000 */
[----:B------:R-:W-:Y:S01]  /*4b70*/  @!P4 R2UR UR9, R8 ;  /* 0x000000000809c2ca */ /* 0x000fe200000e0000 */
[----:B-1----:R-:W-:Y:S01]  /*4b80*/  @!P4 IMAD.MOV.U32 R0, RZ, RZ, 0x2000 ;  /* 0x00002000ff00c424 */ /* 0x002fe200078e00ff */
[----:B------:R-:W-:Y:S03]  /*4b90*/  UMOV UR10, 0x0 ;  /* 0x00000000000a7882 */ /* 0x000fe60000000000 */
[----:B------:R-:W1:Y:S01]  /*4ba0*/  @!P1 LDC R2, c[0x0][0xb0c] ;  /* 0x0002c300ff029b82 */ /* 0x000e620000000800 */
[----:B------:R-:W-:Y:S01]  /*4bb0*/  @!UP1 UIADD3 UR18, UPT, UPT, UR34, 0x40, URZ ;  /* 0x0000004022129890 */ /* 0x000fe2000fffe0ff */
[----:B------:R-:W-:Y:S01]  /*4bc0*/  @P3 SHF.R.U32.HI R26, RZ, 0x10, R21 ;  /* 0x00000010ff1a3819 */ /* 0x000fe20000011615 */
[----:B------:R-:W-:Y:S01]  /*4bd0*/  @!UP1 UIADD3 UR16, UPT, UPT, UR7, 0x4200, URZ ;  /* 0x0000420007109890 */ /* 0x000fe2000fffe0ff */
[----:B------:R-:W-:Y:S01]  /*4be0*/  VIADD R28, R28, 0x1 ;  /* 0x000000011c1c7836 */ /* 0x000fe20000000000 */
[----:B------:R-:W-:Y:S01]  /*4bf0*/  VOTEU.ALL UP1, P4 ;  /* 0x0000000000ff7886 */ /* 0x000fe20002020000 */
[----:B------:R-:W-:Y:S01]  /*4c00*/  UMOV UR11, 0x10000000 ;  /* 0x10000000000b7882 */ /* 0x000fe20000000000 */
[----:B------:R-:W-:Y:S01]  /*4c10*/  UMOV UR19, UR35 ;  /* 0x0000002300137c82 */ /* 0x000fe20008000000 */
[----:B------:R-:W-:Y:S01]  /*4c20*/  IMAD.U32 R9, RZ, RZ, UR8 ;  /* 0x00000008ff097e24 */ /* 0x000fe2000f8e00ff */
[----:B------:R-:W-:Y:S01]  /*4c30*/  UMOV UR20, UR36 ;  /* 0x0000002400147c82 */ /* 0x000fe20008000000 */
[----:B------:R-:W-:Y:S01]  /*4c40*/  IMAD.U32 R8, RZ, RZ, UR9 ;  /* 0x00000009ff087e24 */ /* 0x000fe2000f8e00ff */
[----:B------:R-:W-:Y:S02]  /*4c50*/  UPRMT UR8, UR37, 0x654, UR17 ;  /* 0x0000065425087896 */ /* 0x000fe40008000011 */
[----:B------:R-:W-:Y:S02]  /*4c60*/  @!P4 R2UR UR15, R9 ;  /* 0x00000000090fc2ca */ /* 0x000fe400000e0000 */
[----:B------:R-:W-:Y:S02]  /*4c70*/  @!P4 R2UR UR14, R8 ;  /* 0x00000000080ec2ca */ /* 0x000fe400000e0000 */
[----:B------:R-:W4:Y:S11]  /*4c80*/  LDC.64 R8, c[0x0][0xb10] ;  /* 0x0002c400ff087b82 */ /* 0x000f360000000a00 */
[----:B------:R1:W-:Y:S01]  /*4c90*/  @!UP1 UTMALDG.3D [UR16], [UR14], desc[UR10] ;  /* 0x00000a100e0095b4 */ /* 0x0003e20008011000 */
[----:B------:R5:W-:Y:S01]  /*4ca0*/  @!P4 SYNCS.ARRIVE.TRANS64.RED.A0TR RZ, [UR7+0x50], R0 ;  /* 0x00005000ffffc9a7 */ /* 0x000be20008300407 */
[C---:B----4-:R-:W-:Y:S01]  /*4cb0*/  @!P1 IMAD.HI.U32 R8, R11.reuse, R8, RZ ;  /* 0x000000080b089227 */ /* 0x050fe200078e00ff */
[----:B--2---:R-:W-:Y:S02]  /*4cc0*/  @!P1 ISETP.NE.AND P0, PT, R12, 0x1, PT ;  /* 0x000000010c00980c */ /* 0x004fe40003f05270 */
[----:B-1----:R-:W-:Y:S01]  /*4cd0*/  @!P1 ISETP.NE.AND P2, PT, R2, 0x1, PT ;  /* 0x000000010200980c */ /* 0x002fe20003f45270 */
[----:B------:R-:W-:Y:S01]  /*4ce0*/  SYNCS.ARRIVE.TRANS64.RED.A1T0 RZ, [UR8], RZ ;  /* 0x000000ffffff79a7 */ /* 0x000fe20008100408 */
[C---:B------:R-:W-:Y:S01]  /*4cf0*/  @!P1 IMAD.HI.U32 R13, R10.reuse, R13, RZ ;  /* 0x0000000d0a0d9227 */ /* 0x040fe200078e00ff */
[----:B------:R-:W-:Y:S04]  /*4d00*/  @!P1 SHF.R.U32.HI R8, RZ, R9, R8 ;  /* 0x00000009ff089219 */ /* 0x000fe80000011608 */
[----:B------:R-:W-:Y:S01]  /*4d10*/  @!P1 SEL R8, R11, R8, !P2 ;  /* 0x000000080b089207 */ /* 0x000fe20005000000 */
[----:B------:R-:W1:Y:S01]  /*4d20*/  SYNCS.PHASECHK.TRANS64.TRYWAIT P5, [UR7+0x78], R14 ;  /* 0x0000780eff0075a7 */ /* 0x000e6200080a1107 */
[----:B-----5:R-:W2:Y:S02]  /*4d30*/  @!P1 LDC R0, c[0x0][0xb20] ;  /* 0x0002c800ff009b82 */ /* 0x020ea40000000800 */
[----:B--2---:R-:W-:Y:S04]  /*4d40*/  @!P1 SHF.R.U32.HI R0, RZ, R0, R13 ;  /* 0x00000000ff009219 */ /* 0x004fe8000001160d */
[----:B------:R-:W-:Y:S05]  /*4d50*/  @!P1 SEL R9, R10, R0, !P0 ;  /* 0x000000000a099207 */ /* 0x000fea0004000000 */
[----:B------:R-:W-:Y:S02]  /*4d60*/  @!P1 IMAD.IADD R0, R9, 0x1, -R8 ;  /* 0x0000000109009824 */ /* 0x000fe400078e0a08 */
[----:B------:R-:W-:Y:S02]  /*4d70*/  @!P1 IMAD.IADD R8, R8, 0x1, -R9 ;  /* 0x0000000108089824 */ /* 0x000fe400078e0a09 */
[----:B------:R-:W-:Y:S02]  /*4d80*/  @!P1 IMAD R11, R0, R2, R11 ;  /* 0x00000002000b9224 */ /* 0x000fe400078e020b */
[----:B------:R-:W-:Y:S01]  /*4d90*/  @!P1 IMAD R10, R8, R12, R10 ;  /* 0x0000000c080a9224 */ /* 0x000fe200078e020a */
[----:B-1----:R-:W-:Y:S06]  /*4da0*/  @!P5 BRA `(.L_x_95) ;  /* 0x0000004c00d4d947 */ /* 0x002fec0003800000 */
.L_x_188:
[----:B------:R-:W-:Y:S01]  /*4db0*/  @!P4 IADD3 R2, P0, PT, R30, 0x580, RZ ;  /* 0x000005801e02c810 */ /* 0x000fe20007f1e0ff */
[----:B------:R-:W-:Y:S01]  /*4dc0*/  VOTEU.ALL UP1, P4 ;  /* 0x0000000000ff7886 */ /* 0x000fe20002020000 */
[----:B------:R-:W-:Y:S01]  /*4dd0*/  UMOV UR18, 0x0 ;  /* 0x0000000000127882 */ /* 0x000fe20000000000 */
[----:B------:R-:W-:Y:S01]  /*4de0*/  UMOV UR19, 0x10000000 ;  /* 0x1000000000137882 */ /* 0x000fe20000000000 */
[----:B------:R-:W-:Y:S01]  /*4df0*/  @!P4 R2UR UR9, R2 ;  /* 0x000000000209c2ca */ /* 0x000fe200000e0000 */
[----:B-1----:R-:W-:Y:S01]  /*4e00*/  @!P4 IMAD.X R0, RZ, RZ, R31, P0 ;  /* 0x000000ffff00c224 */ /* 0x002fe200000e061f */
[----:B------:R-:W-:Y:S01]  /*4e10*/  @!UP1 UIADD3 UR10, UPT, UPT, UR34, 0x60, URZ ;  /* 0x00000060220a9890 */ /* 0x000fe2000fffe0ff */
[----:B------:R-:W-:Y:S01]  /*4e20*/  ISETP.NE.AND P0, PT, R28, 0x2, PT ;  /* 0x000000021c00780c */ /* 0x000fe20003f05270 */
[----:B------:R-:W-:Y:S01]  /*4e30*/  UMOV UR11, UR35 ;  /* 0x00000023000b7c82 */ /* 0x000fe20008000000 */
[----:B------:R-:W-:Y:S01]  /*4e40*/  UMOV UR12, UR36 ;  /* 0x00000024000c7c82 */ /* 0x000fe20008000000 */
[----:B------:R-:W-:Y:S01]  /*4e50*/  @!P4 R2UR UR8, R0 ;  /* 0x000000000008c2ca */ /* 0x000fe200000e0000 */
[----:B------:R-:W-:Y:S01]  /*4e60*/  IMAD.IADD R15, R10, 0x1, R90 ;  /* 0x000000010a0f7824 */ /* 0x000fe200078e025a */
[----:B------:R-:W-:Y:S01]  /*4e70*/  @P3 R2UR UR36, R26 ;  /* 0x000000001a2432ca */ /* 0x000fe200000e0000 */
[----:B------:R-:W-:Y:S01]  /*4e80*/  IMAD.IADD R14, R11, 0x1, R91 ;  /* 0x000000010b0e7824 */ /* 0x000fe200078e025b */
[----:B------:R-:W-:Y:S02]  /*4e90*/  SEL R0, RZ, 0x1, P0 ;  /* 0x00000001ff007807 */ /* 0x000fe40000000000 */
[----:B------:R-:W-:Y:S01]  /*4ea0*/  LOP3.LUT R29, R29, 0x1, RZ, 0x3c, !PT ;  /* 0x000000011d1d7812 */ /* 0x000fe200078e3cff */
[----:B------:R-:W-:Y:S01]  /*4eb0*/  IMAD.U32 R8, RZ, RZ, UR9 ;  /* 0x00000009ff087e24 */ /* 0x000fe2000f8e00ff */
[----:B------:R-:W-:Y:S01]  /*4ec0*/  @!UP1 UIADD3 UR9, UPT, UPT, UR7, 0x58, URZ ;  /* 0x0000005807099890 */ /* 0x000fe2000fffe0ff */
[----:B------:R-:W-:Y:S02]  /*4ed0*/  LOP3.LUT R27, R27, R0, RZ, 0x3c, !PT ;  /* 0x000000001b1b7212 */ /* 0x000fe400078e3cff */
[----:B------:R-:W-:Y:S02]  /*4ee0*/  SEL R28, R28, RZ, P0 ;  /* 0x000000ff1c1c7207 */ /* 0x000fe40000000000 */
[----:B------:R-:W-:Y:S01]  /*4ef0*/  IMAD.U32 R9, RZ, RZ, UR8 ;  /* 0x00000008ff097e24 */ /* 0x000fe2000f8e00ff */
[----:B------:R-:W-:Y:S01]  /*4f00*/  @!P4 R2UR UR14, R8 ;  /* 0x00000000080ec2ca */ /* 0x000fe200000e0000 */
[----:B------:R-:W-:Y:S01]  /*4f10*/  @!UP1 UIADD3 UR8, UPT, UPT, UR7, 0x6200, URZ ;  /* 0x0000620007089890 */ /* 0x000fe2000fffe0ff */
[----:B------:R-:W-:Y:S02]  /*4f20*/  VOTEU.ALL UP1, P4 ;  /* 0x0000000000ff7886 */ /* 0x000fe40002020000 */
[----:B------:R-:W-:Y:S11]  /*4f30*/  @!P4 R2UR UR15, R9 ;  /* 0x00000000090fc2ca */ /* 0x000ff600000e0000 */
[----:B------:R-:W-:Y:S02]  /*4f40*/  @!UPT UIADD3 URZ, UPT, UPT, URZ, URZ, URZ ;  /* 0x000000fffffff290 */ /* 0x000fe4000fffe0ff */
[----:B------:R2:W-:Y:S01]  /*4f50*/  @!UP1 UTMALDG.3D [UR8], [UR14], desc[UR18] ;  /* 0x000012080e0095b4 */ /* 0x0005e20008011000 */
[----:B------:R2:W-:Y:S01]  /*4f60*/  @!P4 SYNCS.ARRIVE.TRANS64.RED.A0TR RZ, [UR7+0x58], R25 ;  /* 0x00005819ffffc9a7 */ /* 0x0005e20008300407 */
[----:B------:R-:W-:Y:S01]  /*4f70*/  UPLOP3.LUT UP1, UPT, UPT, UPT, UPT, 0x80, 0x8 ;  /* 0x000000000008789c */ /* 0x000fe20003f2f070 */
[----:B------:R-:W-:Y:S01]  /*4f80*/  SYNCS.ARRIVE.TRANS64.RED.A1T0 RZ, [UR13], RZ ;  /* 0x000000ffffff79a7 */ /* 0x000fe2000810040d */
[----:B------:R-:W-:Y:S09]  /*4f90*/  @P3 BRA `(.L_x_96) ;  /* 0xfffffff000a03947 */ /* 0x000ff2000383ffff */
[----:B------:R-:W-:-:S04]  /*4fa0*/  SHF.L.U32 R2, R29, 0x1f, RZ ;  /* 0x0000001f1d027819 */ /* 0x000fc800000006ff */
[----:B------:R-:W1:Y:S02]  /*4fb0*/  SYNCS.PHASECHK.TRANS64.TRYWAIT P0, [UR7+0x60], R2 ;  /* 0x00006002ff0075a7 */ /* 0x000e640008001107 */
[----:B-1----:R-:W-:Y:S05]  /*4fc0*/  @!P0 BRA `(.L_x_97) ;  /* 0x0000004c00648947 */ /* 0x002fea0003800000 */
.L_x_190:
[----:B------:R-:W4:Y:S02]  /*4fd0*/  SYNCS.PHASECHK.TRANS64.TRYWAIT P0, [UR7+0x68], R2 ;  /* 0x00006802ff0075a7 */ /* 0x000f240008001107 */
[----:B----4-:R-:W-:Y:S05]  /*4fe0*/  @!P0 BRA `(.L_x_98) ;  /* 0x0000004c00748947 */ /* 0x010fea0003800000 */
.L_x_192:
[----:B------:R-:W4:Y:S02]  /*4ff0*/  SYNCS.PHASECHK.TRANS64.TRYWAIT P0, [UR7+0x70], R2 ;  /* 0x00007002ff0075a7 */ /* 0x000f240008001107 */
[----:B----4-:R-:W-:Y:S05]  /*5000*/  @!P0 BRA `(.L_x_99) ;  /* 0x0000004c00848947 */ /* 0x010fea0003800000 */
.L_x_194:
[----:B-1----:R-:W-:-:S07]  /*5010*/  MOV R0, UR7 ;  /* 0x0000000700007c02 */ /* 0x002fce0008000f00 */
.L_x_100:
[----:B-1----:R-:W-:-:S04]  /*5020*/  SHF.L.U32 R2, R29, 0x1f, RZ ;  /* 0x0000001f1d027819 */ /* 0x002fc800000006ff */
[----:B------:R1:W4:Y:S03]  /*5030*/  SYNCS.PHASECHK.TRANS64.TRYWAIT P0, [R0+URZ+0x78], R2 ;  /* 0x00007802000075a7 */ /* 0x00032600080011ff */
[----:B----4-:R-:W-:Y:S05]  /*5040*/  @!P0 NANOSLEEP.SYNCS 0x989680 ;  /* 0x009896800000895d */ /* 0x010fea0003900000 */
[----:B------:R-:W4:Y:S02]  /*5050*/  @!P0 SYNCS.PHASECHK.TRANS64 P0, [R0+URZ+0x78], R2 ;  /* 0x00007802000085a7 */ /* 0x000f2400080010ff */
[----:B--2-4-:R-:W-:Y:S05]  /*5060*/  @P0 EXIT ;  /* 0x000000000000094d */ /* 0x014fea0003800000 */
[----:B------:R-:W-:Y:S05]  /*5070*/  BRA `(.L_x_100) ;  /* 0xfffffffc00e87947 */ /* 0x000fea000383ffff */
.L_x_85:
[----:B------:R-:W-:-:S06]  /*5080*/  UISETP.GE.AND UP1, UPT, UR10, 0x4, UPT ;  /* 0x000000040a00788c */ /* 0x000fcc000bf26270 */
[----:B------:R-:W-:-:S13]  /*5090*/  PLOP3.LUT P0, PT, PT, PT, UP1, 0x80, 0x8 ;  /* 0x000000000008781c */ /* 0x000fda0003f0f018 */
[----:B------:R-:W-:Y:S05]  /*50a0*/  @!P0 EXIT ;  /* 0x000000000000894d */ /* 0x000fea0003800000 */
[----:B------:R-:W-:Y:S01]  /*50b0*/  BAR.SYNC.DEFER_BLOCKING 0x6, 0xa0 ;  /* 0x0182800000007b1d */ /* 0x000fe20000010000 */
[C---:B------:R-:W-:Y:S01]  /*50c0*/  IMAD.SHL.U32 R2, R105.reuse, 0x20, RZ ;  /* 0x0000002069027824 */ /* 0x040fe200078e00ff */
[C---:B------:R-:W-:Y:S01]  /*50d0*/  SHF.L.U32 R46, R105.reuse, 0x10, RZ ;  /* 0x00000010692e7819 */ /* 0x040fe200000006ff */
[C---:B------:R-:W-:Y:S01]  /*50e0*/  IMAD.SHL.U32 R104, R105.reuse, 0x4, RZ ;  /* 0x0000000469687824 */ /* 0x040fe200078e00ff */
[C---:B------:R-:W-:Y:S01]  /*50f0*/  LOP3.LUT R106, R105.reuse, 0x60, RZ, 0xc0, !PT ;  /* 0x00000060696a7812 */ /* 0x040fe200078ec0ff */
[----:B------:R-:W-:Y:S01]  /*5100*/  HFMA2 R101, -RZ, RZ, 0, 5.9604644775390625e-08 ;  /* 0x00000001ff657431 */ /* 0x000fe200000001ff */
[----:B------:R-:W-:Y:S02]  /*5110*/  UMOV UR48, 0x400 ;  /* 0x0000040000307882 */ /* 0x000fe40000000000 */
[----:B------:R-:W1:Y:S01]  /*5120*/  LDC R95, c[0x0][0x370] ;  /* 0x0000dc00ff5f7b82 */ /* 0x000e620000000800 */
[----:B------:R-:W-:Y:S01]  /*5130*/  ULEA UR48, UR37, UR48, 0x18 ;  /* 0x0000003025307291 */ /* 0x000fe2000f8ec0ff */
[----:B------:R-:W-:Y:S01]  /*5140*/  LOP3.LUT R3, R2, 0xc0, RZ, 0xc0, !PT ;  /* 0x000000c002037812 */ /* 0x000fe200078ec0ff */
[----:B------:R-:W-:Y:S01]  /*5150*/  HFMA2 R99, -RZ, RZ, 0, 0 ;  /* 0x00000000ff637431 */ /* 0x000fe200000001ff */
[----:B------:R-:W-:Y:S01]  /*5160*/  LOP3.LUT R103, R105, 0x2, RZ, 0xc0, !PT ;  /* 0x0000000269677812 */ /* 0x000fe200078ec0ff */
[----:B------:R-:W-:Y:S01]  /*5170*/  UIADD3 UR4, UPT, UPT, UR48, 0x200, URZ ;  /* 0x0000020030047890 */ /* 0x000fe2000fffe0ff */
[----:B------:R-:W-:Y:S01]  /*5180*/  LOP3.LUT R104, R3, 0x18, R104, 0xf8, !PT ;  /* 0x0000001803687812 */ /* 0x000fe200078ef868 */
[----:B------:R-:W-:Y:S01]  /*5190*/  IMAD.MOV.U32 R45, RZ, RZ, RZ ;  /* 0x000000ffff2d7224 */ /* 0x000fe200078e00ff */
[----:B------:R-:W2:Y:S01]  /*51a0*/  LDC R42, c[0x0][0xb0c] ;  /* 0x0002c300ff2a7b82 */ /* 0x000ea20000000800 */
[----:B------:R-:W-:Y:S01]  /*51b0*/  LOP3.LUT R46, R46, 0x600000, RZ, 0xc0, !PT ;  /* 0x006000002e2e7812 */ /* 0x000fe200078ec0ff */
[----:B------:R-:W-:Y:S01]  /*51c0*/  IMAD.MOV.U32 R109, RZ, RZ, RZ ;  /* 0x000000ffff6d7224 */ /* 0x000fe200078e00ff */
[----:B------:R-:W-:Y:S01]  /*51d0*/  LOP3.LUT R104, R104, 0xf20, R2, 0xf8, !PT ;  /* 0x00000f2068687812 */ /* 0x000fe200078ef802 */
[----:B------:R-:W-:Y:S01]  /*51e0*/  IMAD.U32 R97, RZ, RZ, UR4 ;  /* 0x00000004ff617e24 */ /* 0x000fe2000f8e00ff */
[----:B------:R-:W-:Y:S01]  /*51f0*/  LOP3.LUT R105, R105, 0x4, RZ, 0xc0, !PT ;  /* 0x0000000469697812 */ /* 0x000fe200078ec0ff */
[----:B------:R-:W3:Y:S01]  /*5200*/  LDCU.64 UR52, c[0x0][0x348] ;  /* 0x00006900ff3477ac */ /* 0x000ee20008000a00 */
[----:B------:R-:W-:Y:S01]  /*5210*/  MOV R100, RZ ;  /* 0x000000ff00647202 */ /* 0x000fe20000000f00 */
[----:B------:R-:W4:Y:S01]  /*5220*/  LDC R93, c[0x0][0xb20] ;  /* 0x0002c800ff5d7b82 */ /* 0x000f220000000800 */
[----:B------:R-:W3:Y:S01]  /*5230*/  LDS R0, [UR48+0x140] ;  /* 0x00014030ff007984 */ /* 0x000ee20008000800 */
[----:B------:R-:W-:Y:S01]  /*5240*/  IMAD R104, R104, 0x2, R97 ;  /* 0x0000000268687824 */ /* 0x000fe200078e0261 */
[----:B------:R-:W1:Y:S03]  /*5250*/  LDCU.64 UR38, c[0x0][0x888] ;  /* 0x00011100ff2677ac */ /* 0x000e660008000a00 */
[--C-:B------:R-:W-:Y:S01]  /*5260*/  IMAD R103, R103, -0x10, R104.reuse ;  /* 0xfffffff067677824 */ /* 0x100fe200078e0268 */
[----:B------:R-:W1:Y:S01]  /*5270*/  LDCU.64 UR44, c[0x0][0x890] ;  /* 0x00011200ff2c77ac */ /* 0x000e620008000a00 */
[----:B------:R-:W1:Y:S01]  /*5280*/  LDC R41, c[0x0][0xb30] ;  /* 0x0002cc00ff297b82 */ /* 0x000e620000000800 */
[----:B------:R-:W-:Y:S01]  /*5290*/  IMAD R102, R105, -0x10, R104 ;  /* 0xfffffff069667824 */ /* 0x000fe200078e0268 */
[----:B------:R-:W-:Y:S01]  /*52a0*/  UMOV UR49, URZ ;  /* 0x000000ff00317c82 */ /* 0x000fe20008000000 */
[----:B------:R-:W-:-:S05]  /*52b0*/  UMOV UR51, URZ ;  /* 0x000000ff00337c82 */ /* 0x000fca0008000000 */
[----:B------:R-:W1:Y:S08]  /*52c0*/  LDC.64 R88, c[0x0][0xb10] ;  /* 0x0002c400ff587b82 */ /* 0x000e700000000a00 */
[----:B------:R-:W1:Y:S08]  /*52d0*/  LDC.64 R38, c[0x0][0xb18] ;  /* 0x0002c600ff267b82 */ /* 0x000e700000000a00 */
[----:B------:R-:W1:Y:S08]  /*52e0*/  LDC.64 R36, c[0x0][0xb28] ;  /* 0x0002ca00ff247b82 */ /* 0x000e700000000a00 */
[----:B------:R-:W1:Y:S01]  /*52f0*/  LDC.64 R86, c[0x0][0x8b0] ;  /* 0x00022c00ff567b82 */ /* 0x000e620000000a00 */
[----:B---3--:R-:W-:-:S07]  /*5300*/  IMAD.IADD R46, R0, 0x1, R46 ;  /* 0x00000001002e7824 */ /* 0x008fce00078e022e */
[----:B------:R-:W3:Y:S08]  /*5310*/  LDC.64 R84, c[0x0][0x8a8] ;  /* 0x00022a00ff547b82 */ /* 0x000ef00000000a00 */
[----:B--2-4-:R-:W1:Y:S02]  /*5320*/  LDC R94, c[0x0][0x374] ;  /* 0x0000dd00ff5e7b82 */ /* 0x014e640000000800 */
.L_x_144:
[----:B------:R-:W-:Y:S02]  /*5330*/  LEA R0, R109, UR48, 0x3 ;  /* 0x000000306d007c11 */ /* 0x000fe4000f8e18ff */
[----:B------:R-:W-:Y:S02]  /*5340*/  SHF.L.U32 R2, R99, 0x1f, RZ ;  /* 0x0000001f63027819 */ /* 0x000fe400000006ff */
[----:B-1----:R-:W-:Y:S02]  /*5350*/  LEA R16, R109, UR48, 0x4 ;  /* 0x000000306d107c11 */ /* 0x002fe4000f8e20ff */
[----:B------:R-:W2:Y:S02]  /*5360*/  SYNCS.PHASECHK.TRANS64.TRYWAIT P0, [R0+URZ+0x90], R2 ;  /* 0x00009002000075a7 */ /* 0x000ea400080011ff */
[----:B--23--:R-:W-:Y:S05]  /*5370*/  @!P0 BRA `(.L_x_101) ;  /* 0x0000004800c08947 */ /* 0x00cfea0003800000 */
.L_x_195:
[----:B------:R-:W4:Y:S01]  /*5380*/  LDC.64 R10, c[0x0][0xb10] ;  /* 0x0002c400ff0a7b82 */ /* 0x000f220000000a00 */
[----:B------:R-:W3:Y:S01]  /*5390*/  LDS.128 R16, [R16+0x120] ;  /* 0x0001200010107984 */ /* 0x000ee20000000c00 */
[----:B-1----:R-:W-:Y:S01]  /*53a0*/  ISETP.NE.AND P1, PT, R41, 0x1, PT ;  /* 0x000000012900780c */ /* 0x002fe20003f25270 */
[----:B--2---:R-:W-:Y:S01]  /*53b0*/  VIADD R0, R0, 0xa0 ;  /* 0x000000a000007836 */ /* 0x004fe20000000000 */
[----:B------:R-:W-:Y:S04]  /*53c0*/  ISETP.GE.AND P0, PT, R40, 0x1, PT ;  /* 0x000000012800780c */ /* 0x000fe80003f06270 */
[----:B------:R-:W1:Y:S01]  /*53d0*/  LDC.64 R8, c[0x0][0xb18] ;  /* 0x0002c600ff087b82 */ /* 0x000e620000000a00 */
[----:B------:R-:W-:Y:S01]  /*53e0*/  PRMT R0, RZ, 0x654, R0 ;  /* 0x00000654ff007816 */ /* 0x000fe20000000000 */
[----:B------:R-:W-:Y:S01]  /*53f0*/  @!PT LDS RZ, [RZ] ;  /* 0x00000000fffff984 */ /* 0x000fe20000000800 */
[----:B------:R-:W-:Y:S01]  /*5400*/  @!PT LDS RZ, [RZ] ;  /* 0x00000000fffff984 */ /* 0x000fe20000000800 */
[----:B------:R-:W-:Y:S01]  /*5410*/  @!PT LDS RZ, [RZ] ;  /* 0x00000000fffff984 */ /* 0x000fe20000000800 */
[----:B------:R-:W-:Y:S01]  /*5420*/  @!PT LDS RZ, [RZ] ;  /* 0x00000000fffff984 */ /* 0x000fe20000000800 */
[----:B------:R2:W-:Y:S06]  /*5430*/  MEMBAR.ALL.CTA ;  /* 0x0000000000007992 */ /* 0x0005ec0000008000 */
[----:B--2---:R-:W2:Y:S01]  /*5440*/  FENCE.VIEW.ASYNC.S ;  /* 0x00000000000073c6 */ /* 0x004ea20000000000 */
[----:B------:R-:W1:Y:S08]  /*5450*/  @!P1 LDC R12, c[0x0][0xb20] ;  /* 0x0002c800ff0c9b82 */ /* 0x000e700000000800 */
[----:B------:R-:W1:Y:S01]  /*5460*/  @!P1 LDC R7, c[0x0][0xb0c] ;  /* 0x0002c300ff079b82 */ /* 0x000e620000000800 */
[----:B--2---:R2:W-:Y:S01]  /*5470*/  SYNCS.ARRIVE.TRANS64.RED.A1T0 RZ, [R0+URZ], RZ ;  /* 0x000000ff00ff79a7 */ /* 0x0045e200081004ff */
[----:B---3--:R-:W-:Y:S04]  /*5480*/  LOP3.LUT P4, RZ, R18, 0x1, RZ, 0xc0, !PT ;  /* 0x0000000112ff7812 */ /* 0x008fe8000788c0ff */
[----:B------:R-:W-:Y:S09]  /*5490*/  P2R R107, PR, RZ, 0x10 ;  /* 0x00000010ff6b7803 */ /* 0x000ff20000000000 */
[----:B------:R-:W-:Y:S02]  /*54a0*/  @P4 MOV R44, R16 ;  /* 0x00000010002c4202 */ /* 0x000fe40000000f00 */
[----:B------:R-:W-:Y:S01]  /*54b0*/  @P4 LOP3.LUT R43, R17, 0xffff, RZ, 0xc0, !PT ;  /* 0x0000ffff112b4812 */ /* 0x000fe200078ec0ff */
[----:B--2-4-:R-:W-:Y:S06]  /*54c0*/  @!P0 BRA `(.L_x_102) ;  /* 0x0000000000a48947 */ /* 0x014fec0003800000 */
[----:B------:R-:W-:Y:S01]  /*54d0*/  IMAD.HI.U32 R0, R94, R39, RZ ;  /* 0x000000275e007227 */ /* 0x000fe200078e00ff */
[----:B------:R-:W-:Y:S02]  /*54e0*/  ISETP.NE.AND P0, PT, R38, 0x1, PT ;  /* 0x000000012600780c */ /* 0x000fe40003f05270 */
[----:B------:R-:W-:Y:S01]  /*54f0*/  ISETP.NE.AND P2, PT, R40, 0x1, PT ;  /* 0x000000012800780c */ /* 0x000fe20003f45270 */
[----:B------:R-:W-:Y:S01]  /*5500*/  IMAD.HI.U32 R4, R95, R88, RZ ;  /* 0x000000585f047227 */ /* 0x000fe200078e00ff */
[----:B------:R-:W-:Y:S02]  /*5510*/  SHF.R.U32.HI R0, RZ, R93, R0 ;  /* 0x0000005dff007219 */ /* 0x000fe40000011600 */
[----:B------:R-:W-:Y:S01]  /*5520*/  ISETP.NE.AND P3, PT, R42, 0x1, PT ;  /* 0x000000012a00780c */ /* 0x000fe20003f65270 */
[----:B------:R-:W-:Y:S01]  /*5530*/  IMAD.HI.U32 R6, R43, R39, RZ ;  /* 0x000000272b067227 */ /* 0x000fe200078e00ff */
[-C--:B------:R-:W-:Y:S02]  /*5540*/  SHF.R.U32.HI R4, RZ, R89.reuse, R4 ;  /* 0x00000059ff047219 */ /* 0x080fe40000011604 */
[----:B------:R-:W-:Y:S01]  /*5550*/  SEL R0, R94, R0, !P0 ;  /* 0x000000005e007207 */ /* 0x000fe20004000000 */
[----:B------:R-:W-:Y:S01]  /*5560*/  IMAD.HI.U32 R5, R44, R88, RZ ;  /* 0x000000582c057227 */ /* 0x000fe200078e00ff */
[----:B------:R-:W-:Y:S03]  /*5570*/  SEL R4, R95, R4, !P3 ;  /* 0x000000045f047207 */ /* 0x000fe60005800000 */
[-C--:B------:R-:W-:Y:S01]  /*5580*/  IMAD.HI.U32 R3, R0, R36.reuse, RZ ;  /* 0x0000002400037227 */ /* 0x080fe200078e00ff */
[----:B------:R-:W-:Y:S03]  /*5590*/  SHF.R.U32.HI R5, RZ, R89, R5 ;  /* 0x00000059ff057219 */ /* 0x000fe60000011605 */
[----:B------:R-:W-:Y:S01]  /*55a0*/  IMAD.HI.U32 R2, R4, R36, RZ ;  /* 0x0000002404027227 */ /* 0x000fe200078e00ff */
[----:B------:R-:W-:Y:S02]  /*55b0*/  @P2 SHF.R.U32.HI R0, RZ, R37, R3 ;  /* 0x00000025ff002219 */ /* 0x000fe40000011603 */
[----:B------:R-:W-:Y:S02]  /*55c0*/  SHF.R.U32.HI R3, RZ, R93, R6 ;  /* 0x0000005dff037219 */ /* 0x000fe40000011606 */
[----:B------:R-:W-:Y:S01]  /*55d0*/  @P2 SHF.R.U32.HI R4, RZ, R37, R2 ;  /* 0x00000025ff042219 */ /* 0x000fe20000011602 */
[----:B------:R-:W-:Y:S01]  /*55e0*/  IMAD R0, R40, R0, RZ ;  /* 0x0000000028007224 */ /* 0x000fe200078e02ff */
[----:B------:R-:W-:Y:S02]  /*55f0*/  SEL R3, R43, R3, !P0 ;  /* 0x000000032b037207 */ /* 0x000fe40004000000 */
[----:B------:R-:W-:Y:S01]  /*5600*/  SEL R2, R44, R5, !P3 ;  /* 0x000000052c027207 */ /* 0x000fe20005800000 */
[----:B------:R-:W-:Y:S01]  /*5610*/  IMAD R5, R40, R4, RZ ;  /* 0x0000000428057224 */ /* 0x000fe200078e02ff */
[C---:B------:R-:W-:Y:S01]  /*5620*/  ISETP.GE.AND P0, PT, R3.reuse, R0, PT ;  /* 0x000000000300720c */ /* 0x040fe20003f06270 */
[C---:B------:R-:W-:Y:S03]  /*5630*/  IMAD.HI.U32 R0, R3.reuse, R36, RZ ;  /* 0x0000002403007227 */ /* 0x040fe600078e00ff */
[C---:B------:R-:W-:Y:S02]  /*5640*/  ISETP.GE.OR P0, PT, R2.reuse, R5, P0 ;  /* 0x000000050200720c */ /* 0x040fe40000706670 */
[----:B------:R-:W-:Y:S04]  /*5650*/  SHF.R.U32.HI R0, RZ, R37, R0 ;  /* 0x00000025ff007219 */ /* 0x000fe80000011600 */
[C---:B------:R-:W-:Y:S05]  /*5660*/  SEL R6, R3.reuse, R0, !P2 ;  /* 0x0000000003067207 */ /* 0x040fea0005000000 */
        /* <DEDUP_REMOVED lines=14> */
[----:B------:R-:W-:Y:S07]  /*5750*/  IMAD R43, R3, R38, R43 ;  /* 0x00000026032b7224 */ /* 0x000fee00078e022b */
.L_x_102:
[----:B-1----:R-:W-:Y:S01]  /*5760*/  @!P1 ISETP.NE.AND P0, PT, R8, 0x1, PT ;  /* 0x000000010800980c */ /* 0x002fe20003f05270 */
[----:B------:R-:W-:Y:S01]  /*5770*/  @!P1 IMAD.HI.U32 R2, R43, R9, RZ ;  /* 0x000000092b029227 */ /* 0x000fe200078e00ff */
[----:B------:R-:W-:Y:S01]  /*5780*/  R2UR UR42, R14 ;  /* 0x000000000e2a72ca */ /* 0x000fe200000e0000 */
[----:B------:R-:W-:Y:S01]  /*5790*/  BSSY.RECONVERGENT B6, `(.L_x_103) ;  /* 0x0000031000067945 */ /* 0x000fe20003800200 */
[----:B------:R-:W-:Y:S01]  /*57a0*/  R2UR UR41, R15 ;  /* 0x000000000f2972ca */ /* 0x000fe200000e0000 */
[C---:B------:R-:W-:Y:S01]  /*57b0*/  @!P1 IMAD.HI.U32 R0, R44.reuse, R10, RZ ;  /* 0x0000000a2c009227 */ /* 0x040fe200078e00ff */
[----:B------:R-:W-:Y:S02]  /*57c0*/  @!P1 SHF.R.U32.HI R2, RZ, R12, R2 ;  /* 0x0000000cff029219 */ /* 0x000fe40000011602 */
[----:B------:R-:W-:Y:S01]  /*57d0*/  @!P1 ISETP.NE.AND P2, PT, R7, 0x1, PT ;  /* 0x000000010700980c */ /* 0x000fe20003f45270 */
[----:B------:R-:W-:Y:S01]  /*57e0*/  VIADD R109, R109, 0x1 ;  /* 0x000000016d6d7836 */ /* 0x000fe20000000000 */
[----:B------:R-:W-:Y:S02]  /*57f0*/  @!P1 SEL R2, R43, R2, !P0 ;  /* 0x000000022b029207 */ /* 0x000fe40004000000 */
[----:B------:R-:W-:Y:S02]  /*5800*/  @!P1 SHF.R.U32.HI R0, RZ, R11, R0 ;  /* 0x0000000bff009219 */ /* 0x000fe40000011600 */
[----:B------:R-:W-:Y:S01]  /*5810*/  LOP3.LUT P0, RZ, R97, 0x1b0, RZ, 0xc0, !PT ;  /* 0x000001b061ff7812 */ /* 0x000fe2000780c0ff */
[----:B------:R-:W-:Y:S01]  /*5820*/  USHF.L.U32 UR42, UR42, 0x7, URZ ;  /* 0x000000072a2a7899 */ /* 0x000fe200080006ff */
[----:B------:R-:W-:Y:S01]  /*5830*/  @!P1 SEL R3, R44, R0, !P2 ;  /* 0x000000002c039207 */ /* 0x000fe20005000000 */
[----:B------:R-:W-:Y:S01]  /*5840*/  USHF.L.U32 UR41, UR41, 0x7, URZ ;  /* 0x0000000729297899 */ /* 0x000fe200080006ff */
[----:B------:R-:W-:Y:S03]  /*5850*/  @P4 SHF.R.U32.HI R98, RZ, 0x10, R17 ;  /* 0x00000010ff624819 */ /* 0x000fe60000011611 */
[----:B------:R-:W-:Y:S02]  /*5860*/  @!P1 IMAD.IADD R0, R2, 0x1, -R3 ;  /* 0x0000000102009824 */ /* 0x000fe400078e0a03 */
[----:B------:R-:W-:Y:S02]  /*5870*/  @!P1 IMAD.IADD R2, R3, 0x1, -R2 ;  /* 0x0000000103029824 */ /* 0x000fe400078e0a02 */
[----:B------:R-:W-:Y:S02]  /*5880*/  @!P1 IMAD R44, R0, R7, R44 ;  /* 0x00000007002c9224 */ /* 0x000fe400078e022c */
[----:B------:R-:W-:Y:S01]  /*5890*/  @!P1 IMAD R43, R2, R8, R43 ;  /* 0x00000008022b9224 */ /* 0x000fe200078e022b */
[----:B------:R-:W-:Y:S06]  /*58a0*/  @!P0 BRA `(.L_x_104) ;  /* 0x00000000007c8947 */ /* 0x000fec0003800000 */
[----:B------:R-:W1:Y:S01]  /*58b0*/  LDCU.64 UR8, c[0x4][0x80] ;  /* 0x01001000ff0877ac */ /* 0x000e620008000a00 */
[----:B------:R-:W-:Y:S01]  /*58c0*/  MOV R2, 0x0 ;  /* 0x0000000000027802 */ /* 0x000fe20000000f00 */
[----:B------:R-:W-:Y:S02]  /*58d0*/  HFMA2 R12, -RZ, RZ, 0, 5.9604644775390625e-08 ;  /* 0x00000001ff0c7431 */ /* 0x000fe400000001ff */
[----:B------:R-:W-:Y:S01]  /*58e0*/  IMAD.MOV.U32 R8, RZ, RZ, 0x70 ;  /* 0x00000070ff087424 */ /* 0x000fe200078e00ff */
[----:B------:R2:W3:Y:S01]  /*58f0*/  LDC.64 R14, c[0x4][R2] ;  /* 0x01000000020e7b82 */ /* 0x0004e20000000a00 */
[----:B------:R-:W4:Y:S01]  /*5900*/  LDCU.64 UR6, c[0x4][0x88] ;  /* 0x01001100ff0677ac */ /* 0x000f220008000a00 */
[----:B------:R-:W-:Y:S01]  /*5910*/  IMAD.MOV.U32 R13, RZ, RZ, RZ ;  /* 0x000000ffff0d7224 */ /* 0x000fe200078e00ff */
[----:B------:R-:W2:Y:S01]  /*5920*/  LDCU.64 UR4, c[0x4][0x8] ;  /* 0x01000100ff0477ac */ /* 0x000ea20008000a00 */
[----:B-1----:R-:W-:Y:S01]  /*5930*/  MOV R5, UR9 ;  /* 0x0000000900057c02 */ /* 0x002fe20008000f00 */
[----:B------:R-:W-:Y:S01]  /*5940*/  IMAD.U32 R4, RZ, RZ, UR8 ;  /* 0x00000008ff047e24 */ /* 0x000fe2000f8e00ff */
[----:B----4-:R-:W-:Y:S01]  /*5950*/  MOV R7, UR7 ;  /* 0x0000000700077c02 */ /* 0x010fe20008000f00 */
[----:B------:R-:W-:Y:S01]  /*5960*/  IMAD.U32 R6, RZ, RZ, UR6 ;  /* 0x00000006ff067e24 */ /* 0x000fe2000f8e00ff */
[----:B--2---:R-:W-:Y:S01]  /*5970*/  MOV R11, UR5 ;  /* 0x00000005000b7c02 */ /* 0x004fe20008000f00 */
[----:B------:R-:W-:Y:S02]  /*5980*/  IMAD.U32 R10, RZ, RZ, UR4 ;  /* 0x00000004ff0a7e24 */ /* 0x000fe4000f8e00ff */
[----:B------:R-:W-:Y:S07]  /*5990*/  LEPC R20, `(.L_x_105) ;  /* 0x000000001014794e */ /* 0x000fee0000000000 */
[----:B---3-5:R-:W-:Y:S05]  /*59a0*/  CALL.ABS.NOINC R14 ;  /* 0x000000000e007343 */ /* 0x028fea0003c00000 */
.L_x_105:
[----:B------:R-:W1:Y:S01]  /*59b0*/  LDCU.64 UR8, c[0x4][0x80] ;  /* 0x01001000ff0877ac */ /* 0x000e620008000a00 */
[----:B------:R-:W2:Y:S01]  /*59c0*/  LDC.64 R2, c[0x4][R2] ;  /* 0x0100000002027b82 */ /* 0x000ea20000000a00 */
[----:B------:R-:W-:Y:S02]  /*59d0*/  HFMA2 R12, -RZ, RZ, 0, 5.9604644775390625e-08 ;  /* 0x00000001ff0c7431 */ /* 0x000fe400000001ff */
[----:B------:R-:W-:Y:S02]  /*59e0*/  IMAD.MOV.U32 R8, RZ, RZ, 0x70 ;  /* 0x00000070ff087424 */ /* 0x000fe400078e00ff */
[----:B------:R-:W-:Y:S01]  /*59f0*/  IMAD.MOV.U32 R13, RZ, RZ, RZ ;  /* 0x000000ffff0d7224 */ /* 0x000fe200078e00ff */
[----:B------:R-:W3:Y:S01]  /*5a00*/  LDCU.64 UR6, c[0x4][0x88] ;  /* 0x01001100ff0677ac */ /* 0x000ee20008000a00 */
[----:B------:R-:W4:Y:S01]  /*5a10*/  LDCU.64 UR4, c[0x4][0x8] ;  /* 0x01000100ff0477ac */ /* 0x000f220008000a00 */
[----:B-1----:R-:W-:Y:S02]  /*5a20*/  MOV R4, UR8 ;  /* 0x0000000800047c02 */ /* 0x002fe40008000f00 */
[----:B------:R-:W-:Y:S02]  /*5a30*/  MOV R5, UR9 ;  /* 0x0000000900057c02 */ /* 0x000fe40008000f00 */
[----:B---3--:R-:W-:Y:S01]  /*5a40*/  MOV R7, UR7 ;  /* 0x0000000700077c02 */ /* 0x008fe20008000f00 */
[----:B------:R-:W-:Y:S01]  /*5a50*/  IMAD.U32 R6, RZ, RZ, UR6 ;  /* 0x00000006ff067e24 */ /* 0x000fe2000f8e00ff */
[----:B----4-:R-:W-:Y:S01]  /*5a60*/  MOV R11, UR5 ;  /* 0x00000005000b7c02 */ /* 0x010fe20008000f00 */
[----:B------:R-:W-:Y:S02]  /*5a70*/  IMAD.U32 R10, RZ, RZ, UR4 ;  /* 0x00000004ff0a7e24 */ /* 0x000fe4000f8e00ff */
[----:B------:R-:W-:Y:S07]  /*5a80*/  LEPC R20, `(.L_x_104) ;  /* 0x000000001014794e */ /* 0x000fee0000000000 */
[----:B--2---:R-:W-:Y:S05]  /*5a90*/  CALL.ABS.NOINC R2 ;  /* 0x0000000002007343 */ /* 0x004fea0003c00000 */
.L_x_104:
[----:B------:R-:W-:Y:S05]  /*5aa0*/  BSYNC.RECONVERGENT B6 ;  /* 0x0000000000067941 */ /* 0x000fea0003800200 */
.L_x_103:
[----:B------:R-:W-:Y:S01]  /*5ab0*/  ISETP.NE.U32.AND P4, PT, R86, RZ, PT ;  /* 0x000000ff5600720c */ /* 0x000fe20003f85070 */
[----:B------:R-:W-:Y:S01]  /*5ac0*/  UISETP.NE.AND UP2, UPT, UR50, URZ, UPT ;  /* 0x000000ff3200728c */ /* 0x000fe2000bf45270 */
[----:B------:R-:W-:Y:S01]  /*5ad0*/  ISETP.NE.U32.AND P2, PT, RZ, UR38, PT ;  /* 0x00000026ff007c0c */ /* 0x000fe2000bf45070 */
[----:B------:R-:W-:Y:S01]  /*5ae0*/  UISETP.NE.U32.AND UP1, UPT, UR44, URZ, UPT ;  /* 0x000000ff2c00728c */ /* 0x000fe2000bf25070 */
[----:B------:R-:W-:Y:S01]  /*5af0*/  ISETP.NE.AND.EX P4, PT, R87, RZ, PT, P4 ;  /* 0x000000ff5700720c */ /* 0x000fe20003f85340 */
[----:B------:R-:W-:Y:S01]  /*5b00*/  UPLOP3.LUT UP0, UPT, UPT, UPT, UPT, 0x40, 0x4 ;  /* 0x000000000004789c */ /* 0x000fe20003f0e870 */
[----:B------:R-:W-:Y:S01]  /*5b10*/  ISETP.NE.AND.EX P2, PT, RZ, UR39, PT, P2 ;  /* 0x00000027ff007c0c */ /* 0x000fe2000bf45320 */
[----:B------:R-:W-:Y:S01]  /*5b20*/  UISETP.NE.AND.EX UP1, UPT, UR45, URZ, UPT, UP1 ;  /* 0x000000ff2d00728c */ /* 0x000fe2000bf25310 */
[----:B------:R-:W-:Y:S04]  /*5b30*/  PLOP3.LUT P1, PT, PT, PT, UP2, 0x80, 0x8 ;  /* 0x000000000008781c */ /* 0x000fe80003f2f028 */
[----:B------:R-:W-:Y:S06]  /*5b40*/  @UP2 UPLOP3.LUT UP0, UPT, UPT, UPT, UP1, 0x80, 0x8 ;  /* 0x000000000008289c */ /* 0x000fec0003f0f010 */
[----:B------:R-:W-:Y:S01]  /*5b50*/  PLOP3.LUT P0, PT, PT, PT, UP0, 0x80, 0x8 ;  /* 0x000000000008781c */ /* 0x000fe20003f0f008 */
[----:B------:R-:W-:Y:S01]  /*5b60*/  @!UPT UIADD3 URZ, UPT, UPT, URZ, URZ, URZ ;  /* 0x000000fffffff290 */ /* 0x000fe2000fffe0ff */
[----:B------:R-:W-:Y:S11]  /*5b70*/  BRA.U !UP1, `(.L_x_106) ;  /* 0x0000000109387547 */ /* 0x000ff6000b800000 */
[----:B------:R-:W-:Y:S01]  /*5b80*/  UISETP.NE.U32.AND UP0, UPT, UR38, URZ, UPT ;  /* 0x000000ff2600728c */ /* 0x000fe2000bf05070 */
[----:B------:R-:W-:Y:S02]  /*5b90*/  HFMA2 R0, -RZ, RZ, 0, 5.9604644775390625e-08 ;  /* 0x00000001ff007431 */ /* 0x000fe400000001ff */
[----:B------:R-:W-:Y:S01]  /*5ba0*/  IMAD.MOV.U32 R92, RZ, RZ, 0x1 ;  /* 0x00000001ff5c7424 */ /* 0x000fe200078e00ff */
[----:B------:R-:W-:Y:S06]  /*5bb0*/  UISETP.NE.AND.EX UP0, UPT, UR39, URZ, UPT, UP0 ;  /* 0x000000ff2700728c */ /* 0x000fec000bf05300 */
[----:B------:R-:W-:Y:S05]  /*5bc0*/  PLOP3.LUT P3, PT, PT, PT, UP0, 0x80, 0x8 ;  /* 0x000000000008781c */ /* 0x000fea0003f6f008 */
[----:B------:R-:W1:Y:S01]  /*5bd0*/  @UP0 LDCU.64 UR6, c[0x0][0x888] ;  /* 0x00011100ff0607ac */ /* 0x000e620008000a00 */
[----:B------:R-:W-:Y:S07]  /*5be0*/  @UP0 UIMAD UR4, UR36, UR44, URZ ;  /* 0x0000002c240402a4 */ /* 0x000fee000f8e02ff */
[----:B------:R-:W-:Y:S01]  /*5bf0*/  @!P3 PRMT R92, R0, 0x7610, R92 ;  /* 0x00007610005cb816 */ /* 0x000fe2000000005c */
[----:B-1----:R-:W-:Y:S03]  /*5c00*/  @UP0 UIMAD.WIDE UR6, UR4, 0x4, UR6 ;  /* 0x00000004040608a5 */ /* 0x002fe6000f8e0206 */
[----:B------:R-:W1:Y:S03]  /*5c10*/  @!UP0 LDCU UR4, c[0x0][0x880] ;  /* 0x00011000ff0487ac */ /* 0x000e660008000800 */
[----:B------:R-:W-:Y:S01]  /*5c20*/  IMAD.U32 R2, RZ, RZ, UR6 ;  /* 0x00000006ff027e24 */ /* 0x000fe2000f8e00ff */
[----:B------:R-:W-:Y:S05]  /*5c30*/  MOV R3, UR7 ;  /* 0x0000000700037c02 */ /* 0x000fea0008000f00 */
[----:B-----5:R2:W5:Y:S02]  /*5c40*/  @P3 LDG.E R49, desc[UR46][R2.64] ;  /* 0x0000002e02313981 */ /* 0x020564000c1e1900 */
[----:B-12---:R-:W-:Y:S02]  /*5c50*/  @!P3 IMAD.U32 R49, RZ, RZ, UR4 ;  /* 0x00000004ff31be24 */ /* 0x006fe4000f8e00ff */
.L_x_106:
[----:B------:R-:W-:Y:S05]  /*5c60*/  @!P4 BRA `(.L_x_107) ;  /* 0x000000000020c947 */ /* 0x000fea0003800000 */
[----:B------:R-:W-:Y:S04]  /*5c70*/  ISETP.NE.U32.AND P3, PT, R84, RZ, PT ;  /* 0x000000ff5400720c */ /* 0x000fe80003f65070 */
[----:B------:R-:W-:Y:S11]  /*5c80*/  ISETP.NE.AND.EX P3, PT, R85, RZ, PT, P3 ;  /* 0x000000ff5500720c */ /* 0x000ff60003f65330 */
[----:B------:R-:W-:Y:S02]  /*5c90*/  @!UPT UIADD3 URZ, UPT, UPT, URZ, URZ, URZ ;  /* 0x000000fffffff290 */ /* 0x000fe4000fffe0ff */
[----:B------:R-:W1:Y:S01]  /*5ca0*/  @P3 LDC.64 R2, c[0x0][0x8a8] ;  /* 0x00022a00ff023b82 */ /* 0x000e620000000a00 */
[----:B------:R-:W-:Y:S04]  /*5cb0*/  @P3 IMAD R0, R86, UR36, RZ ;  /* 0x0000002456003c24 */ /* 0x000fe8000f8e02ff */
[----:B-1----:R-:W-:Y:S05]  /*5cc0*/  @P3 IMAD.WIDE R2, R0, 0x4, R2 ;  /* 0x0000000400023825 */ /* 0x002fea00078e0202 */
[----:B-----5:R1:W5:Y:S02]  /*5cd0*/  @P3 LDG.E R47, desc[UR46][R2.64] ;  /* 0x0000002e022f3981 */ /* 0x020364000c1e1900 */
[----:B-1----:R-:W2:Y:S02]  /*5ce0*/  @!P3 LDC R47, c[0x0][0x8a0] ;  /* 0x00022800ff2fbb82 */ /* 0x002ea40000000800 */
.L_x_107:
[----:B-----5:R-:W-:Y:S01]  /*5cf0*/  FSETP.NEU.AND P3, PT, R49, RZ, PT ;  /* 0x000000ff3100720b */ /* 0x020fe20003f6d000 */
[----:B------:R-:W-:Y:S01]  /*5d00*/  BSSY B1, `(.L_x_108) ;  /* 0x0000039000017945 */ /* 0x000fe20003800000 */
[----:B------:R-:W-:Y:S01]  /*5d10*/  SEL R3, RZ, 0xffffffff, P2 ;  /* 0xffffffffff037807 */ /* 0x000fe20001000000 */
[----:B------:R-:W-:Y:S01]  /*5d20*/  IMAD.MOV.U32 R61, RZ, RZ, 0x1 ;  /* 0x00000001ff3d7424 */ /* 0x000fe200078e00ff */
[----:B------:R-:W-:Y:S01]  /*5d30*/  @P1 LOP3.LUT P2, RZ, R92, 0xff, RZ, 0xc0, !PT ;  /* 0x000000ff5cff1812 */ /* 0x000fe2000784c0ff */
[----:B------:R-:W-:Y:S01]  /*5d40*/  IMAD R48, R45, 0x80, R46 ;  /* 0x000000802d307824 */ /* 0x000fe200078e022e */
[----:B------:R-:W-:Y:S01]  /*5d50*/  @P1 SEL R0, RZ, 0xffffffff, P3 ;  /* 0xffffffffff001807 */ /* 0x000fe20001800000 */
[----:B------:R-:W-:Y:S01]  /*5d60*/  IMAD R110, R105, -0x10, R103 ;  /* 0xfffffff0696e7824 */ /* 0x000fe200078e0267 */
[----:B------:R-:W-:Y:S01]  /*5d70*/  LOP3.LUT R101, R101, 0x1, RZ, 0x3c, !PT ;  /* 0x0000000165657812 */ /* 0x000fe200078e3cff */
[----:B------:R-:W-:Y:S01]  /*5d80*/  IMAD.MOV.U32 R60, RZ, RZ, RZ ;  /* 0x000000ffff3c7224 */ /* 0x000fe200078e00ff */
[----:B------:R-:W-:Y:S02]  /*5d90*/  @P0 SEL R0, R3, R0, !P2 ;  /* 0x0000000003000207 */ /* 0x000fe40005000000 */
[----:B------:R-:W-:Y:S02]  /*5da0*/  CS2R R82, SRZ ;  /* 0x0000000000527805 */ /* 0x000fe4000001ff00 */
[----:B------:R-:W-:Y:S02]  /*5db0*/  LEA R112, R45, UR48, 0x3 ;  /* 0x000000302d707c11 */ /* 0x000fe4000f8e18ff */
[----:B------:R-:W-:Y:S02]  /*5dc0*/  CS2R R80, SRZ ;  /* 0x0000000000507805 */ /* 0x000fe4000001ff00 */
[----:B------:R-:W-:Y:S02]  /*5dd0*/  @P1 LOP3.LUT R0, R0, 0x1, RZ, 0xc0, !PT ;  /* 0x0000000100001812 */ /* 0x000fe400078ec0ff */
[----:B------:R-:W-:Y:S02]  /*5de0*/  CS2R R74, SRZ ;  /* 0x00000000004a7805 */ /* 0x000fe4000001ff00 */
[----:B------:R-:W-:Y:S02]  /*5df0*/  PLOP3.LUT P2, PT, PT, PT, UP1, 0x80, 0x8 ;  /* 0x000000000008781c */ /* 0x000fe40003f4f018 */
[----:B------:R-:W-:Y:S02]  /*5e00*/  CS2R R72, SRZ ;  /* 0x0000000000487805 */ /* 0x000fe4000001ff00 */
[----:B------:R-:W-:Y:S02]  /*5e10*/  ISETP.NE.U32.OR P5, PT, R0, 0x1, !P1 ;  /* 0x000000010000780c */ /* 0x000fe40004fa5470 */
[----:B------:R-:W-:Y:S02]  /*5e20*/  CS2R R66, SRZ ;  /* 0x0000000000427805 */ /* 0x000fe4000001ff00 */
[----:B------:R-:W-:Y:S02]  /*5e30*/  LOP3.LUT P4, R108, R92, 0xff, RZ, 0xc0, !PT ;  /* 0x000000ff5c6c7812 */ /* 0x000fe4000788c0ff */
[----:B------:R-:W-:Y:S02]  /*5e40*/  CS2R R64, SRZ ;  /* 0x0000000000407805 */ /* 0x000fe4000001ff00 */
[----:B------:R-:W-:Y:S02]  /*5e50*/  SEL R2, RZ, 0xffffffff, P3 ;  /* 0xffffffffff027807 */ /* 0x000fe40001800000 */
[----:B------:R-:W-:Y:S02]  /*5e60*/  CS2R R58, SRZ ;  /* 0x00000000003a7805 */ /* 0x000fe4000001ff00 */
[----:B------:R-:W-:Y:S02]  /*5e70*/  P2R R111, PR, RZ, 0x20 ;  /* 0x00000020ff6f7803 */ /* 0x000fe40000000000 */
[----:B------:R-:W-:Y:S02]  /*5e80*/  CS2R R56, SRZ ;  /* 0x0000000000387805 */ /* 0x000fe4000001ff00 */
[----:B------:R-:W-:Y:S02]  /*5e90*/  @P2 SEL R2, R3, R2, !P4 ;  /* 0x0000000203022207 */ /* 0x000fe40006000000 */
[----:B------:R-:W-:Y:S02]  /*5ea0*/  @P5 SHF.L.U32 R0, R101, 0x1f, RZ ;  /* 0x0000001f65005819 */ /* 0x000fe400000006ff */
[----:B------:R-:W-:Y:S02]  /*5eb0*/  LOP3.LUT R2, R2, 0x1, RZ, 0xc0, !PT ;  /* 0x0000000102027812 */ /* 0x000fe400078ec0ff */
[----:B------:R1:W3:Y:S02]  /*5ec0*/  @P5 SYNCS.PHASECHK.TRANS64.TRYWAIT P1, [UR48+0x40], R0 ;  /* 0x00004000ff0055a7 */ /* 0x0002e40008021130 */
[----:B------:R-:W-:Y:S04]  /*5ed0*/  ISETP.NE.U32.AND P2, PT, R2, 0x1, PT ;  /* 0x000000010200780c */ /* 0x000fe80003f45070 */
[----:B------:R-:W-:Y:S02]  /*5ee0*/  P2R R62, PR, RZ, 0x4 ;  /* 0x00000004ff3e7803 */ /* 0x000fe40000000000 */
[----:B-1----:R-:W-:Y:S04]  /*5ef0*/  SHF.L.U32 R0, R100, 0x1f, RZ ;  /* 0x0000001f64007819 */ /* 0x002fe800000006ff */
[----:B------:R1:W4:Y:S01]  /*5f00*/  SYNCS.PHASECHK.TRANS64.TRYWAIT P0, [R112+URZ+0xb0], R0 ;  /* 0x0000b000700075a7 */ /* 0x00032200080011ff */
[----:B---3--:R-:W-:Y:S01]  /*5f10*/  @P5 SEL R61, RZ, 0x1, !P1 ;  /* 0x00000001ff3d5807 */ /* 0x008fe20004800000 */
[----:B-1----:R-:W-:Y:S06]  /*5f20*/  @!P5 BRA `(.L_x_109) ;  /* 0x000000000058d947 */ /* 0x002fec0003800000 */
[----:B------:R-:W-:Y:S01]  /*5f30*/  IMAD.MOV.U32 R83, RZ, RZ, RZ ;  /* 0x000000ffff537224 */ /* 0x000fe200078e00ff */
[----:B------:R-:W-:Y:S01]  /*5f40*/  ISETP.NE.AND P1, PT, R61, RZ, PT ;  /* 0x000000ff3d00720c */ /* 0x000fe20003f25270 */
[----:B------:R-:W-:Y:S01]  /*5f50*/  BSSY B0, `(.L_x_110) ;  /* 0x000000c000007945 */ /* 0x000fe20003800000 */
[----:B------:R-:W-:Y:S02]  /*5f60*/  CS2R R58, SRZ ;  /* 0x00000000003a7805 */ /* 0x000fe4000001ff00 */
[----:B------:R-:W-:Y:S02]  /*5f70*/  CS2R R56, SRZ ;  /* 0x0000000000387805 */ /* 0x000fe4000001ff00 */
[----:B------:R-:W-:Y:S02]  /*5f80*/  CS2R R66, SRZ ;  /* 0x0000000000427805 */ /* 0x000fe4000001ff00 */
[----:B------:R-:W-:Y:S02]  /*5f90*/  CS2R R64, SRZ ;  /* 0x0000000000407805 */ /* 0x000fe4000001ff00 */
[----:B------:R-:W-:Y:S02]  /*5fa0*/  CS2R R74, SRZ ;  /* 0x00000000004a7805 */ /* 0x000fe4000001ff00 */
[----:B------:R-:W-:Y:S02]  /*5fb0*/  CS2R R72, SRZ ;  /* 0x0000000000487805 */ /* 0x000fe4000001ff00 */
[----:B------:R-:W-:Y:S01]  /*5fc0*/  CS2R R80, SRZ ;  /* 0x0000000000507805 */ /* 0x000fe2000001ff00 */
[----:B------:R-:W-:Y:S06]  /*5fd0*/  @P1 BRA `(.L_x_111) ;  /* 0x00000000000c1947 */ /* 0x000fec0003800000 */
[----:B------:R-:W-:Y:S04]  /*5fe0*/  SHF.L.U32 R3, R101, 0x1f, RZ ;  /* 0x0000001f65037819 */ /* 0x000fe800000006ff */
[----:B------:R-:W1:Y:S02]  /*5ff0*/  SYNCS.PHASECHK.TRANS64.TRYWAIT P1, [UR48+0x40], R3 ;  /* 0x00004003ff0075a7 */ /* 0x000e640008021130 */
[----:B-1----:R-:W-:Y:S05]  /*6000*/  @!P1 BRA `(.L_x_112) ;  /* 0x0000003c00b09947 */ /* 0x002fea0003800000 */
.L_x_111:
[----:B------:R-:W-:Y:S05]  /*6010*/  BSYNC B0 ;  /* 0x0000000000007941 */ /* 0x000fea0003800000 */
.L_x_110:
[----:B------:R-:W-:Y:S01]  /*6020*/  ISETP.NE.AND P1, PT, R62, RZ, PT ;  /* 0x000000ff3e00720c */ /* 0x000fe20003f25270 */
[----:B------:R-:W-:Y:S11]  /*6030*/  HFMA2 R60, -RZ, RZ, 0, 5.9604644775390625e-08 ;  /* 0x00000001ff3c7431 */ /* 0x000ff600000001ff */
[----:B------:R-:W-:Y:S01]  /*6040*/  @!UPT UIADD3 URZ, UPT, UPT, URZ, URZ, URZ ;  /* 0x000000fffffff290 */ /* 0x000fe2000fffe0ff */
[----:B------:R3:W1:Y:S04]  /*6050*/  @P1 LDS.128 R56, [R104] ;  /* 0x0000000068381984 */ /* 0x0006680000000c00 */
[----:B------:R3:W1:Y:S04]  /*6060*/  @P1 LDS.128 R64, [R103+0x10] ;  /* 0x0000100067401984 */ /* 0x0006680000000c00 */
[----:B------:R3:W1:Y:S04]  /*6070*/  @P1 LDS.128 R72, [R102+0x20] ;  /* 0x0000200066481984 */ /* 0x0006680000000c00 */
[----:B------:R3:W1:Y:S02]  /*6080*/  @P1 LDS.128 R80, [R110+0x30] ;  /* 0x000030006e501984 */ /* 0x0006640000000c00 */
.L_x_109:
[----:B------:R-:W-:Y:S05]  /*6090*/  BSYNC B1 ;  /* 0x0000000000017941 */ /* 0x000fea0003800000 */
.L_x_108:
[----:B-1----:R-:W-:Y:S04]  /*60a0*/  SHF.R.U32.HI R2, RZ, 0x15, R48 ;  /* 0x00000015ff027819 */ /* 0x002fe80000011630 */
[----:B------:R-:W-:Y:S01]  /*60b0*/  LOP3.LUT P1, RZ, R2, 0x3, R96, 0x48, !PT ;  /* 0x0000000302ff7812 */ /* 0x000fe20007824860 */
[----:B------:R-:W-:Y:S01]  /*60c0*/  @!UPT UIADD3 URZ, UPT, UPT, URZ, URZ, URZ ;  /* 0x000000fffffff290 */ /* 0x000fe2000fffe0ff */
[----:B----4-:R-:W-:Y:S11]  /*60d0*/  @P0 BRA `(.L_x_113) ;  /* 0x0000000000080947 */ /* 0x010ff60003800000 */
[----:B------:R-:W1:Y:S02]  /*60e0*/  SYNCS.PHASECHK.TRANS64.TRYWAIT P0, [R112+URZ+0xb0], R0 ;  /* 0x0000b000700075a7 */ /* 0x000e6400080011ff */
[----:B-1----:R-:W-:Y:S05]  /*60f0*/  @!P0 BRA `(.L_x_114) ;  /* 0x0000003c008c8947 */ /* 0x002fea0003800000 */
.L_x_113:
[----:B------:R-:W-:Y:S05]  /*6100*/  @!P1 BRA `(.L_x_115) ;  /* 0x0000000000409947 */ /* 0x000fea0003800000 */
[----:B------:R-:W4:Y:S01]  /*6110*/  LDCU.64 UR8, c[0x4][0x70] ;  /* 0x01000e00ff0877ac */ /* 0x000f220008000a00 */
[----:B------:R-:W-:Y:S01]  /*6120*/  MOV R3, 0x0 ;  /* 0x0000000000037802 */ /* 0x000fe20000000f00 */
[----:B------:R-:W-:Y:S02]  /*6130*/  HFMA2 R12, -RZ, RZ, 0, 5.9604644775390625e-08 ;  /* 0x00000001ff0c7431 */ /* 0x000fe400000001ff */
[----:B------:R-:W-:Y:S02]  /*6140*/  IMAD.MOV.U32 R8, RZ, RZ, 0x192 ;  /* 0x00000192ff087424 */ /* 0x000fe400078e00ff */
[----:B------:R-:W-:Y:S01]  /*6150*/  IMAD.MOV.U32 R13, RZ, RZ, RZ ;  /* 0x000000ffff0d7224 */ /* 0x000fe200078e00ff */
[----:B------:R-:W5:Y:S01]  /*6160*/  LDCU.64 UR6, c[0x4][0x78] ;  /* 0x01000f00ff0677ac */ /* 0x000f620008000a00 */
[----:B------:R-:W1:Y:S01]  /*6170*/  LDC.64 R2, c[0x4][R3] ;  /* 0x0100000003027b82 */ /* 0x000e620000000a00 */
[----:B------:R-:W2:Y:S01]  /*6180*/  LDCU.64 UR4, c[0x4][0x10] ;  /* 0x01000200ff0477ac */ /* 0x000ea20008000a00 */
[----:B----4-:R-:W-:Y:S01]  /*6190*/  MOV R5, UR9 ;  /* 0x0000000900057c02 */ /* 0x010fe20008000f00 */
[----:B------:R-:W-:Y:S01]  /*61a0*/  IMAD.U32 R4, RZ, RZ, UR8 ;  /* 0x00000008ff047e24 */ /* 0x000fe2000f8e00ff */
[----:B-----5:R-:W-:Y:S01]  /*61b0*/  MOV R7, UR7 ;  /* 0x0000000700077c02 */ /* 0x020fe20008000f00 */
[----:B------:R-:W-:Y:S01]  /*61c0*/  IMAD.U32 R6, RZ, RZ, UR6 ;  /* 0x00000006ff067e24 */ /* 0x000fe2000f8e00ff */
[----:B--2---:R-:W-:Y:S01]  /*61d0*/  MOV R11, UR5 ;  /* 0x00000005000b7c02 */ /* 0x004fe20008000f00 */
[----:B------:R-:W-:Y:S02]  /*61e0*/  IMAD.U32 R10, RZ, RZ, UR4 ;  /* 0x00000004ff0a7e24 */ /* 0x000fe4000f8e00ff */
[----:B------:R-:W-:Y:S07]  /*61f0*/  LEPC R20, `(.L_x_115) ;  /* 0x000000001014794e */ /* 0x000fee0000000000 */
[----:B-1-3--:R-:W-:Y:S05]  /*6200*/  CALL.ABS.NOINC R2 ;  /* 0x0000000002007343 */ /* 0x00afea0003c00000 */
.L_x_115:
[----:B------:R-:W-:Y:S05]  /*6210*/  WARPSYNC.ALL ;  /* 0x0000000000007948 */ /* 0x000fea0003800000 */
[----:B------:R-:W-:Y:S01]  /*6220*/  R2UR UR4, R48 ;  /* 0x00000000300472ca */ /* 0x000fe200000e0000 */
[--C-:B------:R-:W-:Y:S01]  /*6230*/  HADD2.F32 R50, -RZ, R56.reuse.H0_H0 ;  /* 0x20000038ff327230 */ /* 0x100fe20000004100 */
[----:B------:R-:W-:Y:S01]  /*6240*/  ISETP.NE.AND P0, PT, R106, RZ, PT ;  /* 0x000000ff6a00720c */ /* 0x000fe20003f05270 */
[----:B------:R-:W-:Y:S01]  /*6250*/  HADD2.F32 R51, -RZ, R56.H1_H1 ;  /* 0x30000038ff337230 */ /* 0x000fe20000004100 */
[----:B------:R-:W-:Y:S01]  /*6260*/  BSSY.RECONVERGENT B0, `(.L_x_116) ;  /* 0x0000086000007945 */ /* 0x000fe20003800200 */
[--C-:B------:R-:W-:Y:S08]  /*6270*/  HADD2.F32 R52, -RZ, R57.reuse.H0_H0 ;  /* 0x20000039ff347230 */ /* 0x100ff00000004100 */
[----:B------:R-:W1:Y:S02]  /*6280*/  LDTM.x32 R4, tmem[UR4] ;  /* 0x00000004000479ee */ /* 0x000e6400082c0000 */
[C---:B-12---:R-:W-:Y:S01]  /*6290*/  FMUL R0, R47.reuse, R4 ;  /* 0x000000042f007220 */ /* 0x046fe20000400000 */
[C---:B------:R-:W-:Y:S01]  /*62a0*/  FMUL R2, R47.reuse, R5 ;  /* 0x000000052f027220 */ /* 0x040fe20000400000 */
[C---:B------:R-:W-:Y:S01]  /*62b0*/  FMUL R4, R47.reuse, R8 ;  /* 0x000000082f047220 */ /* 0x040fe20000400000 */
[----:B------:R-:W-:Y:S01]  /*62c0*/  FMUL R3, R47, R6 ;  /* 0x000000062f037220 */ /* 0x000fe20000400000 */
[C---:B------:R-:W-:Y:S01]  /*62d0*/  FFMA R0, R49.reuse, R50, R0 ;  /* 0x0000003231007223 */ /* 0x040fe20000000000 */
[----:B------:R-:W-:Y:S01]  /*62e0*/  FFMA R2, R49, R51, R2 ;  /* 0x0000003331027223 */ /* 0x000fe20000000002 */
[C---:B------:R-:W-:Y:S01]  /*62f0*/  FMUL R5, R47.reuse, R9 ;  /* 0x000000092f057220 */ /* 0x040fe20000400000 */
        /* <DEDUP_REMOVED lines=16> */
[----:B------:R-:W-:Y:S02]  /*6400*/  HADD2.F32 R32, -RZ, R57.H1_H1 ;  /* 0x30000039ff207230 */ /* 0x000fe40000004100 */
[C---:B------:R-:W-:Y:S01]  /*6410*/  FMUL R26, R47.reuse, R30 ;  /* 0x0000001e2f1a7220 */ /* 0x040fe20000400000 */
[----:B------:R-:W-:Y:S01]  /*6420*/  FMUL R29, R47, R33 ;  /* 0x000000212f1d7220 */ /* 0x000fe20000400000 */
[--C-:B------:R-:W-:Y:S02]  /*6430*/  HADD2.F32 R33, -RZ, R58.reuse.H0_H0 ;  /* 0x2000003aff217230 */ /* 0x100fe40000004100 */
[----:B------:R-:W-:Y:S01]  /*6440*/  FFMA R3, R49, R52, R3 ;  /* 0x0000003431037223 */ /* 0x000fe20000000003 */
[C---:B------:R-:W-:Y:S01]  /*6450*/  FMUL R7, R47.reuse, R7 ;  /* 0x000000072f077220 */ /* 0x040fe20000400000 */
[----:B------:R-:W-:Y:S01]  /*6460*/  FMUL R30, R47, R34 ;  /* 0x000000222f1e7220 */ /* 0x000fe20000400000 */
[----:B------:R-:W-:Y:S01]  /*6470*/  HADD2.F32 R34, -RZ, R58.H1_H1 ;  /* 0x3000003aff227230 */ /* 0x000fe20000004100 */
[----:B------:R-:W-:Y:S01]  /*6480*/  F2FP.F16.F32.PACK_AB R52, R2, R0 ;  /* 0x000000000234723e */ /* 0x000fe200000000ff */
[--C-:B------:R-:W-:Y:S02]  /*6490*/  HADD2.F32 R0, -RZ, R59.reuse.H0_H0 ;  /* 0x2000003bff007230 */ /* 0x100fe40000004100 */
[C---:B------:R-:W-:Y:S01]  /*64a0*/  FFMA R7, R49.reuse, R32, R7 ;  /* 0x0000002031077223 */ /* 0x040fe20000000007 */
[----:B------:R-:W-:Y:S02]  /*64b0*/  HADD2.F32 R2, -RZ, R59.H1_H1 ;  /* 0x3000003bff027230 */ /* 0x000fe40000004100 */
[C---:B------:R-:W-:Y:S01]  /*64c0*/  FFMA R4, R49.reuse, R33, R4 ;  /* 0x0000002131047223 */ /* 0x040fe20000000004 */
[C---:B------:R-:W-:Y:S01]  /*64d0*/  FFMA R5, R49.reuse, R34, R5 ;  /* 0x0000002231057223 */ /* 0x040fe20000000005 */
[----:B------:R-:W-:Y:S01]  /*64e0*/  FFMA R6, R49, R0, R6 ;  /* 0x0000000031067223 */ /* 0x000fe20000000006 */
[--C-:B------:R-:W-:Y:S02]  /*64f0*/  HADD2.F32 R0, -RZ, R64.reuse.H0_H0 ;  /* 0x20000040ff007230 */ /* 0x100fe40000004100 */
[----:B------:R-:W-:Y:S01]  /*6500*/  FMUL R11, R47, R11 ;  /* 0x0000000b2f0b7220 */ /* 0x000fe20000400000 */
[----:B------:R-:W-:Y:S01]  /*6510*/  F2FP.F16.F32.PACK_AB R53, R7, R3 ;  /* 0x000000030735723e */ /* 0x000fe200000000ff */
[--C-:B------:R-:W-:Y:S02]  /*6520*/  HADD2.F32 R3, -RZ, R65.reuse.H0_H0 ;  /* 0x20000041ff037230 */ /* 0x100fe40000004100 */
[----:B------:R-:W-:Y:S01]  /*6530*/  FMUL R15, R47, R15 ;  /* 0x0000000f2f0f7220 */ /* 0x000fe20000400000 */
[C---:B------:R-:W-:Y:S01]  /*6540*/  FFMA R11, R49.reuse, R2, R11 ;  /* 0x00000002310b7223 */ /* 0x040fe2000000000b */
[----:B------:R-:W-:Y:S02]  /*6550*/  HADD2.F32 R2, -RZ, R64.H1_H1 ;  /* 0x30000040ff027230 */ /* 0x000fe40000004100 */
[----:B------:R-:W-:Y:S01]  /*6560*/  FFMA R8, R49, R0, R8 ;  /* 0x0000000031087223 */ /* 0x000fe20000000008 */
[----:B------:R-:W-:Y:S02]  /*6570*/  HADD2.F32 R0, -RZ, R65.H1_H1 ;  /* 0x30000041ff007230 */ /* 0x000fe40000004100 */
[C---:B------:R-:W-:Y:S01]  /*6580*/  FMUL R19, R47.reuse, R19 ;  /* 0x000000132f137220 */ /* 0x040fe20000400000 */
[----:B------:R-:W-:Y:S01]  /*6590*/  FMUL R23, R47, R23 ;  /* 0x000000172f177220 */ /* 0x000fe20000400000 */
[C---:B------:R-:W-:Y:S01]  /*65a0*/  FFMA R9, R49.reuse, R2, R9 ;  /* 0x0000000231097223 */ /* 0x040fe20000000009 */
[C---:B------:R-:W-:Y:S01]  /*65b0*/  FFMA R10, R49.reuse, R3, R10 ;  /* 0x00000003310a7223 */ /* 0x040fe2000000000a */
[----:B------:R-:W-:Y:S01]  /*65c0*/  FFMA R15, R49, R0, R15 ;  /* 0x00000000310f7223 */ /* 0x000fe2000000000f */
[--C-:B------:R-:W-:Y:S02]  /*65d0*/  HADD2.F32 R2, -RZ, R66.reuse.H0_H0 ;  /* 0x20000042ff027230 */ /* 0x100fe40000004100 */
[----:B------:R-:W-:Y:S01]  /*65e0*/  FMUL R27, R47, R27 ;  /* 0x0000001b2f1b7220 */ /* 0x000fe20000400000 */
[----:B------:R-:W-:Y:S01]  /*65f0*/  HADD2.F32 R0, -RZ, R66.H1_H1 ;  /* 0x30000042ff007230 */ /* 0x000fe20000004100 */
[----:B------:R-:W-:Y:S01]  /*6600*/  F2FP.F16.F32.PACK_AB R54, R5, R4 ;  /* 0x000000040536723e */ /* 0x000fe200000000ff */
[--C-:B------:R-:W-:Y:S02]  /*6610*/  HADD2.F32 R3, -RZ, R67.reuse.H0_H0 ;  /* 0x20000043ff037230 */ /* 0x100fe40000004100 */
[C---:B------:R-:W-:Y:S01]  /*6620*/  FFMA R12, R49.reuse, R2, R12 ;  /* 0x00000002310c7223 */ /* 0x040fe2000000000c */
[--C-:B------:R-:W-:Y:S02]  /*6630*/  HADD2.F32 R2, -RZ, R72.reuse.H0_H0 ;  /* 0x20000048ff027230 */ /* 0x100fe40000004100 */
[C---:B------:R-:W-:Y:S01]  /*6640*/  FFMA R13, R49.reuse, R0, R13 ;  /* 0x00000000310d7223 */ /* 0x040fe2000000000d */
[----:B------:R-:W-:Y:S02]  /*6650*/  HADD2.F32 R0, -RZ, R67.H1_H1 ;  /* 0x30000043ff007230 */ /* 0x000fe40000004100 */
[----:B------:R-:W-:Y:S01]  /*6660*/  FFMA R14, R49, R3, R14 ;  /* 0x00000003310e7223 */ /* 0x000fe2000000000e */
[----:B------:R-:W-:Y:S01]  /*6670*/  HADD2.F32 R3, -RZ, R72.H1_H1 ;  /* 0x30000048ff037230 */ /* 0x000fe20000004100 */
[----:B------:R-:W-:Y:S01]  /*6680*/  F2FP.F16.F32.PACK_AB R55, R11, R6 ;  /* 0x000000060b37723e */ /* 0x000fe200000000ff */
[----:B------:R-:W-:Y:S01]  /*6690*/  FMUL R31, R47, R31 ;  /* 0x0000001f2f1f7220 */ /* 0x000fe20000400000 */
[C---:B------:R-:W-:Y:S01]  /*66a0*/  FFMA R19, R49.reuse, R0, R19 ;  /* 0x0000000031137223 */ /* 0x040fe20000000013 */
[--C-:B------:R-:W-:Y:S02]  /*66b0*/  HADD2.F32 R0, -RZ, R73.reuse.H0_H0 ;  /* 0x20000049ff007230 */ /* 0x100fe40000004100 */
[C---:B------:R-:W-:Y:S01]  /*66c0*/  FFMA R16, R49.reuse, R2, R16 ;  /* 0x0000000231107223 */ /* 0x040fe20000000010 */
[----:B------:R1:W-:Y:S01]  /*66d0*/  STS.128 [R104], R52 ;  /* 0x0000003468007388 */ /* 0x0003e20000000c00 */
[C---:B------:R-:W-:Y:S01]  /*66e0*/  FFMA R17, R49.reuse, R3, R17 ;  /* 0x0000000331117223 */ /* 0x040fe20000000011 */
[----:B------:R-:W-:Y:S02]  /*66f0*/  HADD2.F32 R2, -RZ, R73.H1_H1 ;  /* 0x30000049ff027230 */ /* 0x000fe40000004100 */
[----:B------:R-:W-:Y:S01]  /*6700*/  FFMA R18, R49, R0, R18 ;  /* 0x0000000031127223 */ /* 0x000fe20000000012 */
[--C-:B------:R-:W-:Y:S01]  /*6710*/  HADD2.F32 R0, -RZ, R74.reuse.H0_H0 ;  /* 0x2000004aff007230 */ /* 0x100fe20000004100 */
[----:B------:R-:W-:Y:S01]  /*6720*/  F2FP.F16.F32.PACK_AB R8, R9, R8 ;  /* 0x000000080908723e */ /* 0x000fe200000000ff */
[--C-:B------:R-:W-:Y:S02]  /*6730*/  HADD2.F32 R3, -RZ, R75.reuse.H0_H0 ;  /* 0x2000004bff037230 */ /* 0x100fe40000004100 */
[C---:B------:R-:W-:Y:S01]  /*6740*/  FFMA R23, R49.reuse, R2, R23 ;  /* 0x0000000231177223 */ /* 0x040fe20000000017 */
[----:B------:R-:W-:Y:S02]  /*6750*/  HADD2.F32 R2, -RZ, R74.H1_H1 ;  /* 0x3000004aff027230 */ /* 0x000fe40000004100 */
[----:B------:R-:W-:Y:S01]  /*6760*/  FFMA R20, R49, R0, R20 ;  /* 0x0000000031147223 */ /* 0x000fe20000000014 */
[----:B------:R-:W-:Y:S01]  /*6770*/  HADD2.F32 R0, -RZ, R75.H1_H1 ;  /* 0x3000004bff007230 */ /* 0x000fe20000004100 */
[----:B------:R-:W-:Y:S01]  /*6780*/  F2FP.F16.F32.PACK_AB R9, R15, R10 ;  /* 0x0000000a0f09723e */ /* 0x000fe200000000ff */
[----:B------:R-:W-:Y:S02]  /*6790*/  HADD2.F32 R4, -RZ, R83.H0_H0 ;  /* 0x20000053ff047230 */ /* 0x000fe40000004100 */
[C---:B------:R-:W-:Y:S01]  /*67a0*/  FFMA R21, R49.reuse, R2, R21 ;  /* 0x0000000231157223 */ /* 0x040fe20000000015 */
[C---:B------:R-:W-:Y:S01]  /*67b0*/  FFMA R22, R49.reuse, R3, R22 ;  /* 0x0000000331167223 */ /* 0x040fe20000000016 */
[----:B------:R-:W-:Y:S01]  /*67c0*/  FFMA R27, R49, R0, R27 ;  /* 0x00000000311b7223 */ /* 0x000fe2000000001b */
[--C-:B------:R-:W-:Y:S01]  /*67d0*/  HADD2.F32 R2, -RZ, R80.reuse.H0_H0 ;  /* 0x20000050ff027230 */ /* 0x100fe20000004100 */
[----:B------:R-:W-:Y:S01]  /*67e0*/  F2FP.F16.F32.PACK_AB R10, R13, R12 ;  /* 0x0000000c0d0a723e */ /* 0x000fe200000000ff */
[----:B------:R-:W-:Y:S01]  /*67f0*/  HADD2.F32 R0, -RZ, R80.H1_H1 ;  /* 0x30000050ff007230 */ /* 0x000fe20000004100 */
[----:B------:R-:W-:Y:S01]  /*6800*/  F2FP.F16.F32.PACK_AB R11, R19, R14 ;  /* 0x0000000e130b723e */ /* 0x000fe200000000ff */
[--C-:B------:R-:W-:Y:S02]  /*6810*/  HADD2.F32 R3, -RZ, R81.reuse.H0_H0 ;  /* 0x20000051ff037230 */ /* 0x100fe40000004100 */
[C---:B------:R-:W-:Y:S01]  /*6820*/  FFMA R24, R49.reuse, R2, R24 ;  /* 0x0000000231187223 */ /* 0x040fe20000000018 */
[--C-:B------:R-:W-:Y:S02]  /*6830*/  HADD2.F32 R2, -RZ, R82.reuse.H0_H0 ;  /* 0x20000052ff027230 */ /* 0x100fe40000004100 */
[C---:B------:R-:W-:Y:S01]  /*6840*/  FFMA R25, R49.reuse, R0, R25 ;  /* 0x0000000031197223 */ /* 0x040fe20000000019 */
[----:B------:R1:W-:Y:S01]  /*6850*/  STS.128 [R103+0x10], R8 ;  /* 0x0000100867007388 */ /* 0x0003e20000000c00 */
[----:B------:R-:W-:Y:S02]  /*6860*/  HADD2.F32 R0, -RZ, R81.H1_H1 ;  /* 0x30000051ff007230 */ /* 0x000fe40000004100 */
[----:B------:R-:W-:Y:S01]  /*6870*/  FFMA R26, R49, R3, R26 ;  /* 0x00000003311a7223 */ /* 0x000fe2000000001a */
[----:B------:R-:W-:Y:S01]  /*6880*/  HADD2.F32 R3, -RZ, R82.H1_H1 ;  /* 0x30000052ff037230 */ /* 0x000fe20000004100 */
[----:B------:R-:W-:Y:S01]  /*6890*/  F2FP.F16.F32.PACK_AB R16, R17, R16 ;  /* 0x000000101110723e */ /* 0x000fe200000000ff */
[----:B------:R-:W-:Y:S01]  /*68a0*/  HADD2.F32 R5, -RZ, R83.H1_H1 ;  /* 0x30000053ff057230 */ /* 0x000fe20000004100 */
[----:B------:R-:W-:Y:S01]  /*68b0*/  F2FP.F16.F32.PACK_AB R17, R23, R18 ;  /* 0x000000121711723e */ /* 0x000fe200000000ff */
[----:B------:R-:W-:Y:S01]  /*68c0*/  FFMA R31, R49, R0, R31 ;  /* 0x00000000311f7223 */ /* 0x000fe2000000001f */
[----:B------:R-:W-:Y:S01]  /*68d0*/  FMUL R35, R47, R35 ;  /* 0x000000232f237220 */ /* 0x000fe20000400000 */
[----:B------:R-:W-:Y:S01]  /*68e0*/  F2FP.F16.F32.PACK_AB R18, R21, R20 ;  /* 0x000000141512723e */ /* 0x000fe200000000ff */
[----:B------:R-:W-:Y:S01]  /*68f0*/  FFMA R28, R49, R2, R28 ;  /* 0x00000002311c7223 */ /* 0x000fe2000000001c */
[----:B------:R-:W-:Y:S01]  /*6900*/  F2FP.F16.F32.PACK_AB R19, R27, R22 ;  /* 0x000000161b13723e */ /* 0x000fe200000000ff */
[C---:B------:R-:W-:Y:S01]  /*6910*/  FFMA R29, R49.reuse, R3, R29 ;  /* 0x00000003311d7223 */ /* 0x040fe2000000001d */
[C---:B------:R-:W-:Y:S01]  /*6920*/  FFMA R30, R49.reuse, R4, R30 ;  /* 0x00000004311e7223 */ /* 0x040fe2000000001e */
[----:B------:R-:W-:Y:S01]  /*6930*/  FFMA R35, R49, R5, R35 ;  /* 0x0000000531237223 */ /* 0x000fe20000000023 */
[----:B------:R-:W-:Y:S01]  /*6940*/  F2FP.F16.F32.PACK_AB R24, R25, R24 ;  /* 0x000000181918723e */ /* 0x000fe200000000ff */
[----:B------:R1:W-:Y:S01]  /*6950*/  STS.128 [R102+0x20], R16 ;  /* 0x0000201066007388 */ /* 0x0003e20000000c00 */
[----:B------:R-:W-:Y:S02]  /*6960*/  F2FP.F16.F32.PACK_AB R25, R31, R26 ;  /* 0x0000001a1f19723e */ /* 0x000fe400000000ff */
[----:B------:R-:W-:Y:S02]  /*6970*/  F2FP.F16.F32.PACK_AB R26, R29, R28 ;  /* 0x0000001c1d1a723e */ /* 0x000fe400000000ff */
[----:B------:R-:W-:Y:S05]  /*6980*/  F2FP.F16.F32.PACK_AB R27, R35, R30 ;  /* 0x0000001e231b723e */ /* 0x000fea00000000ff */
[----:B------:R1:W-:Y:S01]  /*6990*/  STS.128 [R110+0x30], R24 ;  /* 0x000030186e007388 */ /* 0x0003e20000000c00 */
[----:B------:R-:W-:Y:S01]  /*69a0*/  @!PT LDS RZ, [RZ] ;  /* 0x00000000fffff984 */ /* 0x000fe20000000800 */
[----:B------:R-:W-:Y:S01]  /*69b0*/  @!PT LDS RZ, [RZ] ;  /* 0x00000000fffff984 */ /* 0x000fe20000000800 */
[----:B------:R-:W-:Y:S01]  /*69c0*/  @!PT LDS RZ, [RZ] ;  /* 0x00000000fffff984 */ /* 0x000fe20000000800 */
[----:B------:R-:W-:Y:S01]  /*69d0*/  @!PT LDS RZ, [RZ] ;  /* 0x00000000fffff984 */ /* 0x000fe20000000800 */
[----:B------:R2:W-:Y:S07]  /*69e0*/  MEMBAR.ALL.CTA ;  /* 0x0000000000007992 */ /* 0x0005ee0000008000 */
[----:B--2---:R-:W2:Y:S02]  /*69f0*/  FENCE.VIEW.ASYNC.S ;  /* 0x00000000000073c6 */ /* 0x004ea40000000000 */
[----:B--2---:R-:W-:Y:S06]  /*6a00*/  BAR.SYNC.DEFER_BLOCKING 0x1, 0x80 ;  /* 0x0042000000007b1d */ /* 0x004fec0000010000 */
[----:B------:R-:W-:Y:S05]  /*6a10*/  @P0 BRA `(.L_x_117) ;  /* 0x0000000000280947 */ /* 0x000fea0003800000 */
[----:B------:R-:W-:Y:S02]  /*6a20*/  UIADD3 UR4, UPT, UPT, UR48, 0x200, URZ ;  /* 0x0000020030047890 */ /* 0x000fe4000fffe0ff */
[----:B------:R-:W-:Y:S01]  /*6a30*/  UIADD3 UR6, UP0, UPT, UR52, 0x680, URZ ;  /* 0x0000068034067890 */ /* 0x000fe2000ff1e0ff */
[----:B------:R-:W-:Y:S03]  /*6a40*/  UMOV UR43, UR36 ;  /* 0x00000024002b7c82 */ /* 0x000fe60008000000 */
[----:B------:R-:W-:Y:S01]  /*6a50*/  MOV R97, UR4 ;  /* 0x0000000400617c02 */ /* 0x000fe20008000f00 */
[----:B------:R-:W-:Y:S03]  /*6a60*/  UIADD3.X UR7, UPT, UPT, URZ, UR53, URZ, UP0, !UPT ;  /* 0x00000035ff077290 */ /* 0x000fe600087fe4ff */
[----:B------:R-:W-:Y:S11]  /*6a70*/  R2UR UR40, R97 ;  /* 0x00000000612872ca */ /* 0x000ff600000e0000 */
[----:B------:R-:W-:Y:S02]  /*6a80*/  @!UPT UIADD3 URZ, UPT, UPT, URZ, URZ, URZ ;  /* 0x000000fffffff290 */ /* 0x000fe4000fffe0ff */
[----:B------:R2:W-:Y:S01]  /*6a90*/  UTMASTG.3D [UR40], [UR6] ;  /* 0x00000028060073b5 */ /* 0x0005e20008010000 */
[----:B------:R0:W-:Y:S01]  /*6aa0*/  UTMACMDFLUSH ;  /* 0x00000000000079b7 */ /* 0x0001e20000000000 */
[----:B--2---:R-:W-:Y:S04]  /*6ab0*/  DEPBAR.LE SB0, 0x1 ;  /* 0x000080400000791a */ /* 0x004fe80000000000 */
.L_x_117:
[----:B------:R-:W-:Y:S05]  /*6ac0*/  BSYNC.RECONVERGENT B0 ;  /* 0x0000000000007941 */ /* 0x000fea0003800200 */
.L_x_116:
[----:B------:R-:W-:Y:S01]  /*6ad0*/  BAR.SYNC.DEFER_BLOCKING 0x1, 0x80 ;  /* 0x0042000000007b1d */ /* 0x000fe20000010000 */
[----:B------:R-:W-:Y:S01]  /*6ae0*/  ISETP.NE.AND P1, PT, R111, RZ, PT ;  /* 0x000000ff6f00720c */ /* 0x000fe20003f25270 */
[----:B------:R-:W-:Y:S01]  /*6af0*/  UISETP.NE.AND UP0, UPT, UR49, URZ, UPT ;  /* 0x000000ff3100728c */ /* 0x000fe2000bf05270 */
[----:B------:R-:W-:Y:S11]  /*6b00*/  LEA R2, R60, UR48, 0x3 ;  /* 0x000000303c027c11 */ /* 0x000ff6000f8e18ff */
[----:B------:R-:W-:Y:S01]  /*6b10*/  @P1 SHF.L.U32 R3, R101, 0x1f, RZ ;  /* 0x0000001f65031819 */ /* 0x000fe200000006ff */
[----:B------:R-:W-:Y:S06]  /*6b20*/  BRA.U !UP0, `(.L_x_118) ;  /* 0x0000000108247547 */ /* 0x000fec000b800000 */
[----:B------:R-:W-:Y:S01]  /*6b30*/  IMAD.U32 R4, RZ, RZ, UR51 ;  /* 0x00000033ff047e24 */ /* 0x000fe2000f8e00ff */
[----:B------:R-:W-:Y:S01]  /*6b40*/  MOV R0, UR37 ;  /* 0x0000002500007c02 */ /* 0x000fe20008000f00 */
[----:B------:R-:W-:Y:S03]  /*6b50*/  UIADD3 UR51, UPT, UPT, UR51, 0x1, URZ ;  /* 0x0000000133337890 */ /* 0x000fe6000fffe0ff */
[----:B------:R-:W-:Y:S01]  /*6b60*/  @P1 LEA R4, R4, UR48, 0x3 ;  /* 0x0000003004041c11 */ /* 0x000fe2000f8e18ff */
[----:B------:R-:W-:Y:S04]  /*6b70*/  UISETP.NE.AND UP0, UPT, UR51, 0x4, UPT ;  /* 0x000000043300788c */ /* 0x000fe8000bf05270 */
[----:B------:R-:W-:Y:S01]  /*6b80*/  @P1 VIADD R4, R4, 0x60 ;  /* 0x0000006004041836 */ /* 0x000fe20000000000 */
[----:B------:R-:W-:Y:S04]  /*6b90*/  USEL UR51, UR51, URZ, UP0 ;  /* 0x000000ff33337287 */ /* 0x000fe80008000000 */
[----:B------:R-:W-:Y:S04]  /*6ba0*/  @P1 PRMT R0, R0, 0x654, R4 ;  /* 0x0000065400001816 */ /* 0x000fe80000000004 */
[----:B------:R2:W-:Y:S04]  /*6bb0*/  @P1 SYNCS.ARRIVE.TRANS64.RED.A1T0 RZ, [R0+URZ], RZ ;  /* 0x000000ff00ff19a7 */ /* 0x0005e800081004ff */
.L_x_118:
[----:B------:R-:W4:Y:S01]  /*6bc0*/  @P1 SYNCS.PHASECHK.TRANS64.TRYWAIT P0, [R2+URZ+0x40], R3 ;  /* 0x00004003020015a7 */ /* 0x000f2200080011ff */
[----:B------:R-:W-:Y:S01]  /*6bd0*/  BSSY B1, `(.L_x_119) ;  /* 0x0000016000017945 */ /* 0x000fe20003800000 */
[----:B----4-:R-:W-:Y:S03]  /*6be0*/  @P1 SEL R61, RZ, 0x1, !P0 ;  /* 0x00000001ff3d1807 */ /* 0x010fe60004000000 */
[----:B------:R-:W-:Y:S05]  /*6bf0*/  @!P1 BRA `(.L_x_120) ;  /* 0x00000000004c9947 */ /* 0x000fea0003800000 */
[----:B------:R-:W-:Y:S01]  /*6c00*/  ISETP.NE.AND P0, PT, R61, RZ, PT ;  /* 0x000000ff3d00720c */ /* 0x000fe20003f05270 */
[----:B------:R-:W-:Y:S01]  /*6c10*/  BSSY B0, `(.L_x_121) ;  /* 0x000000b000007945 */ /* 0x000fe20003800000 */
[----:B------:R-:W-:Y:S11]  /*6c20*/  ISETP.NE.AND P1, PT, R62, RZ, PT ;  /* 0x000000ff3e00720c */ /* 0x000ff60003f25270 */
[----:B------:R-:W-:Y:S02]  /*6c30*/  @!UPT UIADD3 URZ, UPT, UPT, URZ, URZ, URZ ;  /* 0x000000fffffff290 */ /* 0x000fe4000fffe0ff */
[C---:B------:R-:W-:Y:S01]  /*6c40*/  @P1 IMAD R6, R60.reuse, 0x2000, R104 ;  /* 0x000020003c061824 */ /* 0x040fe200078e0268 */
[C---:B------:R-:W-:Y:S01]  /*6c50*/  @P1 LEA R4, R60.reuse, R102, 0xd ;  /* 0x000000663c041211 */ /* 0x040fe200078e68ff */
[C---:B------:R-:W-:Y:S02]  /*6c60*/  @P1 IMAD R5, R60.reuse, 0x2000, R103 ;  /* 0x000020003c051824 */ /* 0x040fe400078e0267 */
[----:B------:R-:W-:Y:S01]  /*6c70*/  @P1 IMAD R3, R60, 0x2000, R110 ;  /* 0x000020003c031824 */ /* 0x000fe200078e026e */
[----:B------:R-:W-:Y:S06]  /*6c80*/  @P0 BRA `(.L_x_122) ;  /* 0x00000000000c0947 */ /* 0x000fec0003800000 */
[----:B--2---:R-:W-:Y:S04]  /*6c90*/  SHF.L.U32 R0, R101, 0x1f, RZ ;  /* 0x0000001f65007819 */ /* 0x004fe800000006ff */
[----:B------:R-:W2:Y:S02]  /*6ca0*/  SYNCS.PHASECHK.TRANS64.TRYWAIT P0, [R2+URZ+0x40], R0 ;  /* 0x00004000020075a7 */ /* 0x000ea400080011ff */
[----:B--2---:R-:W-:Y:S05]  /*6cb0*/  @!P0 BRA `(.L_x_123) ;  /* 0x0000003000b08947 */ /* 0x004fea0003800000 */
.L_x_122:
[----:B------:R-:W-:Y:S05]  /*6cc0*/  BSYNC B0 ;  /* 0x0000000000007941 */ /* 0x000fea0003800000 */
.L_x_121:
[----:B------:R-:W-:Y:S02]  /*6cd0*/  ISETP.NE.AND P0, PT, R62, RZ, PT ;  /* 0x000000ff3e00720c */ /* 0x000fe40003f05270 */
[----:B------:R-:W-:Y:S11]  /*6ce0*/  IADD3 R60, PT, PT, R60, 0x1, RZ ;  /* 0x000000013c3c7810 */ /* 0x000ff60007ffe0ff */
[----:B------:R4:W1:Y:S04]  /*6cf0*/  @P0 LDS.128 R56, [R6] ;  /* 0x0000000006380984 */ /* 0x0008680000000c00 */
[----:B------:R4:W1:Y:S04]  /*6d00*/  @P0 LDS.128 R64, [R5+0x10] ;  /* 0x0000100005400984 */ /* 0x0008680000000c00 */
[----:B------:R4:W1:Y:S04]  /*6d10*/  @P0 LDS.128 R72, [R4+0x20] ;  /* 0x0000200004480984 */ /* 0x0008680000000c00 */
[----:B------:R4:W1:Y:S02]  /*6d20*/  @P0 LDS.128 R80, [R3+0x30] ;  /* 0x0000300003500984 */ /* 0x0008640000000c00 */
.L_x_120:
[----:B------:R-:W-:Y:S05]  /*6d30*/  BSYNC B1 ;  /* 0x0000000000017941 */ /* 0x000fea0003800000 */
.L_x_119:
[----:B--2---:R-:W-:Y:S05]  /*6d40*/  VIADD R0, R48, 0x20 ;  /* 0x0000002030007836 */ /* 0x004fea0000000000 */
[----:B------:R-:W-:Y:S04]  /*6d50*/  SHF.R.U32.HI R0, RZ, 0x15, R0 ;  /* 0x00000015ff007819 */ /* 0x000fe80000011600 */
[----:B------:R-:W-:Y:S11]  /*6d60*/  LOP3.LUT P0, RZ, R0, 0x3, R96, 0x48, !PT ;  /* 0x0000000300ff7812 */ /* 0x000ff60007804860 */
[----:B------:R-:W-:Y:S02]  /*6d70*/  @!UPT UIADD3 URZ, UPT, UPT, URZ, URZ, URZ ;  /* 0x000000fffffff290 */ /* 0x000fe4000fffe0ff */
[----:B------:R-:W-:Y:S05]  /*6d80*/  @!P0 BRA `(.L_x_124) ;  /* 0x0000000000408947 */ /* 0x000fea0003800000 */
[----:B------:R-:W2:Y:S01]  /*6d90*/  LDCU.64 UR8, c[0x4][0x70] ;  /* 0x01000e00ff0877ac */ /* 0x000ea20008000a00 */
[----:B----4-:R-:W-:Y:S01]  /*6da0*/  MOV R3, 0x0 ;  /* 0x0000000000037802 */ /* 0x010fe20000000f00 */
[----:B------:R-:W-:Y:S02]  /*6db0*/  HFMA2 R12, -RZ, RZ, 0, 5.9604644775390625e-08 ;  /* 0x00000001ff0c7431 */ /* 0x000fe400000001ff */
[----:B-1----:R-:W-:Y:S02]  /*6dc0*/  IMAD.MOV.U32 R8, RZ, RZ, 0x192 ;  /* 0x00000192ff087424 */ /* 0x002fe400078e00ff */
[----:B------:R-:W-:Y:S01]  /*6dd0*/  IMAD.MOV.U32 R13, RZ, RZ, RZ ;  /* 0x000000ffff0d7224 */ /* 0x000fe200078e00ff */
[----:B------:R-:W1:Y:S01]  /*6de0*/  LDCU.64 UR6, c[0x4][0x78] ;  /* 0x01000f00ff0677ac */ /* 0x000e620008000a00 */
[----:B------:R-:W4:Y:S01]  /*6df0*/  LDC.64 R2, c[0x4][R3] ;  /* 0x0100000003027b82 */ /* 0x000f220000000a00 */
[----:B------:R-:W5:Y:S01]  /*6e00*/  LDCU.64 UR4, c[0x4][0x10] ;  /* 0x01000200ff0477ac */ /* 0x000f620008000a00 */
[----:B--2---:R-:W-:Y:S01]  /*6e10*/  MOV R5, UR9 ;  /* 0x0000000900057c02 */ /* 0x004fe20008000f00 */
[----:B------:R-:W-:Y:S01]  /*6e20*/  IMAD.U32 R4, RZ, RZ, UR8 ;  /* 0x00000008ff047e24 */ /* 0x000fe2000f8e00ff */
[----:B-1----:R-:W-:Y:S01]  /*6e30*/  MOV R7, UR7 ;  /* 0x0000000700077c02 */ /* 0x002fe20008000f00 */
[----:B------:R-:W-:Y:S01]  /*6e40*/  IMAD.U32 R6, RZ, RZ, UR6 ;  /* 0x00000006ff067e24 */ /* 0x000fe2000f8e00ff */
[----:B-----5:R-:W-:Y:S01]  /*6e50*/  MOV R11, UR5 ;  /* 0x00000005000b7c02 */ /* 0x020fe20008000f00 */
[----:B------:R-:W-:Y:S02]  /*6e60*/  IMAD.U32 R10, RZ, RZ, UR4 ;  /* 0x00000004ff0a7e24 */ /* 0x000fe4000f8e00ff */
[----:B------:R-:W-:Y:S07]  /*6e70*/  LEPC R20, `(.L_x_124) ;  /* 0x000000001014794e */ /* 0x000fee0000000000 */
[----:B---34-:R-:W-:Y:S05]  /*6e80*/  CALL.ABS.NOINC R2 ;  /* 0x0000000002007343 */ /* 0x018fea0003c00000 */
.L_x_124:
[----:B------:R-:W-:Y:S05]  /*6e90*/  WARPSYNC.ALL ;  /* 0x0000000000007948 */ /* 0x000fea0003800000 */
[----:B------:R-:W-:Y:S01]  /*6ea0*/  R2UR UR4, R48 ;  /* 0x00000000300472ca */ /* 0x000fe200000e0000 */
[--C-:B-1--4-:R-:W-:Y:S01]  /*6eb0*/  HADD2.F32 R3, -RZ, R56.reuse.H0_H0 ;  /* 0x20000038ff037230 */ /* 0x112fe20000004100 */
[----:B------:R-:W-:Y:S01]  /*6ec0*/  ISETP.NE.AND P6, PT, R111, RZ, PT ;  /* 0x000000ff6f00720c */ /* 0x000fe20003fc5270 */
[--C-:B------:R-:W-:Y:S01]  /*6ed0*/  HADD2.F32 R51, -RZ, R57.reuse.H1_H1 ;  /* 0x30000039ff337230 */ /* 0x100fe20000004100 */
[----:B------:R-:W-:Y:S01]  /*6ee0*/  MOV R50, UR51 ;  /* 0x0000003300327c02 */ /* 0x000fe20008000f00 */
[----:B------:R-:W-:Y:S01]  /*6ef0*/  BSSY.RECONVERGENT B0, `(.L_x_125) ;  /* 0x000008c000007945 */ /* 0x000fe20003800200 */
[----:B------:R-:W-:Y:S02]  /*6f00*/  MOV R63, UR37 ;  /* 0x00000025003f7c02 */ /* 0x000fe40008000f00 */
[----:B------:R-:W-:Y:S05]  /*6f10*/  ISETP.NE.AND P0, PT, R106, RZ, PT ;  /* 0x000000ff6a00720c */ /* 0x000fea0003f05270 */
[----:B------:R-:W1:Y:S02]  /*6f20*/  LDTM.x32 R4, tmem[UR4+0x20] ;  /* 0x00002004000479ee */ /* 0x000e6400082c0000 */
[----:B------:R-:W-:Y:S04]  /*6f30*/  @P6 LEA R50, R50, UR48, 0x3 ;  /* 0x0000003032326c11 */ /* 0x000fe8000f8e18ff */
[----:B------:R-:W-:Y:S04]  /*6f40*/  @P6 IADD3 R50, PT, PT, R50, 0x60, RZ ;  /* 0x0000006032326810 */ /* 0x000fe80007ffe0ff */
[----:B------:R-:W-:Y:S01]  /*6f50*/  @P6 PRMT R63, R63, 0x654, R50 ;  /* 0x000006543f3f6816 */ /* 0x000fe20000000032 */
[----:B------:R-:W-:Y:S02]  /*6f60*/  HADD2.F32 R50, -RZ, R57.H0_H0 ;  /* 0x20000039ff327230 */ /* 0x000fe40000004100 */
[C---:B-1----:R-:W-:Y:S01]  /*6f70*/  FMUL R0, R47.reuse, R4 ;  /* 0x000000042f007220 */ /* 0x042fe20000400000 */
[----:B------:R-:W-:Y:S02]  /*6f80*/  HADD2.F32 R4, -RZ, R56.H1_H1 ;  /* 0x30000038ff047230 */ /* 0x000fe40000004100 */
[C---:B------:R-:W-:Y:S01]  /*6f90*/  FMUL R2, R47.reuse, R5 ;  /* 0x000000052f027220 */ /* 0x040fe20000400000 */
[----:B------:R-:W-:Y:S01]  /*6fa0*/  FMUL R7, R47, R7 ;  /* 0x000000072f077220 */ /* 0x000fe20000400000 */
[----:B------:R-:W-:Y:S01]  /*6fb0*/  FFMA R0, R49, R3, R0 ;  /* 0x0000000331007223 */ /* 0x000fe20000000000 */
[----:B------:R-:W-:Y:S01]  /*6fc0*/  FMUL R3, R47, R6 ;  /* 0x000000062f037220 */ /* 0x000fe20000400000 */
[----:B------:R-:W-:Y:S01]  /*6fd0*/  FFMA R2, R49, R4, R2 ;  /* 0x0000000431027223 */ /* 0x000fe20000000002 */
[C---:B------:R-:W-:Y:S01]  /*6fe0*/  FMUL R4, R47.reuse, R8 ;  /* 0x000000082f047220 */ /* 0x040fe20000400000 */
[----:B------:R-:W-:Y:S01]  /*6ff0*/  FMUL R8, R47, R12 ;  /* 0x0000000c2f087220 */ /* 0x000fe20000400000 */
[----:B------:R-:W-:Y:S01]  /*7000*/  FFMA R3, R49, R50, R3 ;  /* 0x0000003231037223 */ /* 0x000fe20000000003 */
[C---:B------:R-:W-:Y:S01]  /*7010*/  FMUL R12, R47.reuse, R16 ;  /* 0x000000102f0c7220 */ /* 0x040fe20000400000 */
[C---:B------:R-:W-:Y:S01]  /*7020*/  FMUL R16, R47.reuse, R20 ;  /* 0x000000142f107220 */ /* 0x040fe20000400000 */
[C---:B------:R-:W-:Y:S01]  /*7030*/  FMUL R20, R47.reuse, R24 ;  /* 0x000000182f147220 */ /* 0x040fe20000400000 */
[C---:B------:R-:W-:Y:S01]  /*7040*/  FMUL R24, R47.reuse, R28 ;  /* 0x0000001c2f187220 */ /* 0x040fe20000400000 */
[C---:B------:R-:W-:Y:S01]  /*7050*/  FMUL R28, R47.reuse, R32 ;  /* 0x000000202f1c7220 */ /* 0x040fe20000400000 */
[--C-:B------:R-:W-:Y:S01]  /*7060*/  HADD2.F32 R32, -RZ, R58.reuse.H0_H0 ;  /* 0x2000003aff207230 */ /* 0x100fe20000004100 */
[----:B------:R-:W-:Y:S01]  /*7070*/  F2FP.F16.F32.PACK_AB R52, R2, R0 ;  /* 0x000000000234723e */ /* 0x000fe200000000ff */
[----:B------:R-:W-:Y:S02]  /*7080*/  HADD2.F32 R0, -RZ, R58.H1_H1 ;  /* 0x3000003aff007230 */ /* 0x000fe40000004100 */
[----:B------:R-:W-:Y:S01]  /*7090*/  FMUL R5, R47, R9 ;  /* 0x000000092f057220 */ /* 0x000fe20000400000 */
[--C-:B------:R-:W-:Y:S02]  /*70a0*/  HADD2.F32 R2, -RZ, R59.reuse.H0_H0 ;  /* 0x2000003bff027230 */ /* 0x100fe40000004100 */
[C---:B------:R-:W-:Y:S01]  /*70b0*/  FFMA R7, R49.reuse, R51, R7 ;  /* 0x0000003331077223 */ /* 0x040fe20000000007 */
[C---:B------:R-:W-:Y:S01]  /*70c0*/  FFMA R4, R49.reuse, R32, R4 ;  /* 0x0000002031047223 */ /* 0x040fe20000000004 */
[----:B------:R-:W-:Y:S02]  /*70d0*/  HADD2.F32 R32, -RZ, R59.H1_H1 ;  /* 0x3000003bff207230 */ /* 0x000fe40000004100 */
[----:B------:R-:W-:Y:S01]  /*70e0*/  FFMA R5, R49, R0, R5 ;  /* 0x0000000031057223 */ /* 0x000fe20000000005 */
[--C-:B------:R-:W-:Y:S01]  /*70f0*/  HADD2.F32 R0, -RZ, R64.reuse.H0_H0 ;  /* 0x20000040ff007230 */ /* 0x100fe20000004100 */
[----:B------:R-:W-:Y:S01]  /*7100*/  F2FP.F16.F32.PACK_AB R53, R7, R3 ;  /* 0x000000030735723e */ /* 0x000fe200000000ff */
[----:B------:R-:W-:Y:S01]  /*7110*/  FMUL R6, R47, R10 ;  /* 0x0000000a2f067220 */ /* 0x000fe20000400000 */
[--C-:B------:R-:W-:Y:S01]  /*7120*/  HADD2.F32 R3, -RZ, R65.reuse.H0_H0 ;  /* 0x20000041ff037230 */ /* 0x100fe20000004100 */
[----:B------:R-:W-:Y:S01]  /*7130*/  F2FP.F16.F32.PACK_AB R54, R5, R4 ;  /* 0x000000040536723e */ /* 0x000fe200000000ff */
[----:B------:R-:W-:Y:S01]  /*7140*/  FMUL R11, R47, R11 ;  /* 0x0000000b2f0b7220 */ /* 0x000fe20000400000 */
[----:B------:R-:W-:Y:S01]  /*7150*/  FFMA R6, R49, R2, R6 ;  /* 0x0000000231067223 */ /* 0x000fe20000000006 */
[----:B------:R-:W-:Y:S02]  /*7160*/  HADD2.F32 R2, -RZ, R64.H1_H1 ;  /* 0x30000040ff027230 */ /* 0x000fe40000004100 */
[----:B------:R-:W-:Y:S01]  /*7170*/  FMUL R9, R47, R13 ;  /* 0x0000000d2f097220 */ /* 0x000fe20000400000 */
[C---:B------:R-:W-:Y:S01]  /*7180*/  FFMA R11, R49.reuse, R32, R11 ;  /* 0x00000020310b7223 */ /* 0x040fe2000000000b */
[----:B------:R-:W-:Y:S01]  /*7190*/  FFMA R8, R49, R0, R8 ;  /* 0x0000000031087223 */ /* 0x000fe20000000008 */
[C---:B------:R-:W-:Y:S01]  /*71a0*/  FMUL R10, R47.reuse, R14 ;  /* 0x0000000e2f0a7220 */ /* 0x040fe20000400000 */
[----:B------:R-:W-:Y:S02]  /*71b0*/  HADD2.F32 R0, -RZ, R65.H1_H1 ;  /* 0x30000041ff007230 */ /* 0x000fe40000004100 */
[----:B------:R-:W-:Y:S01]  /*71c0*/  FMUL R15, R47, R15 ;  /* 0x0000000f2f0f7220 */ /* 0x000fe20000400000 */
[C---:B------:R-:W-:Y:S01]  /*71d0*/  FFMA R9, R49.reuse, R2, R9 ;  /* 0x0000000231097223 */ /* 0x040fe20000000009 */
[C---:B------:R-:W-:Y:S01]  /*71e0*/  FFMA R10, R49.reuse, R3, R10 ;  /* 0x00000003310a7223 */ /* 0x040fe2000000000a */
[--C-:B------:R-:W-:Y:S02]  /*71f0*/  HADD2.F32 R2, -RZ, R66.reuse.H0_H0 ;  /* 0x20000042ff027230 */ /* 0x100fe40000004100 */
[----:B------:R-:W-:Y:S01]  /*7200*/  FFMA R15, R49, R0, R15 ;  /* 0x00000000310f7223 */ /* 0x000fe2000000000f */
[----:B------:R-:W-:Y:S02]  /*7210*/  HADD2.F32 R3, -RZ, R66.H1_H1 ;  /* 0x30000042ff037230 */ /* 0x000fe40000004100 */
[C---:B------:R-:W-:Y:S01]  /*7220*/  FMUL R13, R47.reuse, R17 ;  /* 0x000000112f0d7220 */ /* 0x040fe20000400000 */
[--C-:B------:R-:W-:Y:S02]  /*7230*/  HADD2.F32 R0, -RZ, R67.reuse.H0_H0 ;  /* 0x20000043ff007230 */ /* 0x100fe40000004100 */
[----:B------:R-:W-:Y:S01]  /*7240*/  FMUL R14, R47, R18 ;  /* 0x000000122f0e7220 */ /* 0x000fe20000400000 */
[C---:B------:R-:W-:Y:S01]  /*7250*/  FFMA R12, R49.reuse, R2, R12 ;  /* 0x00000002310c7223 */ /* 0x040fe2000000000c */
[C---:B------:R-:W-:Y:S01]  /*7260*/  FFMA R13, R49.reuse, R3, R13 ;  /* 0x00000003310d7223 */ /* 0x040fe2000000000d */
[----:B------:R-:W-:Y:S02]  /*7270*/  HADD2.F32 R2, -RZ, R67.H1_H1 ;  /* 0x30000043ff027230 */ /* 0x000fe40000004100 */
[----:B------:R-:W-:Y:S01]  /*7280*/  FFMA R14, R49, R0, R14 ;  /* 0x00000000310e7223 */ /* 0x000fe2000000000e */
[C---:B------:R-:W-:Y:S01]  /*7290*/  FMUL R19, R47.reuse, R19 ;  /* 0x000000132f137220 */ /* 0x040fe20000400000 */
[--C-:B------:R-:W-:Y:S02]  /*72a0*/  HADD2.F32 R0, -RZ, R72.reuse.H0_H0 ;  /* 0x20000048ff007230 */ /* 0x100fe40000004100 */
[----:B------:R-:W-:Y:S01]  /*72b0*/  FMUL R17, R47, R21 ;  /* 0x000000152f117220 */ /* 0x000fe20000400000 */
[--C-:B------:R-:W-:Y:S02]  /*72c0*/  HADD2.F32 R3, -RZ, R73.reuse.H0_H0 ;  /* 0x20000049ff037230 */ /* 0x100fe40000004100 */
[C---:B------:R-:W-:Y:S01]  /*72d0*/  FFMA R19, R49.reuse, R2, R19 ;  /* 0x0000000231137223 */ /* 0x040fe20000000013 */
[----:B------:R-:W-:Y:S02]  /*72e0*/  HADD2.F32 R2, -RZ, R72.H1_H1 ;  /* 0x30000048ff027230 */ /* 0x000fe40000004100 */
        /* <DEDUP_REMOVED lines=9> */
[----:B------:R-:W-:Y:S01]  /*7380*/  FMUL R21, R47, R25 ;  /* 0x000000192f157220 */ /* 0x000fe20000400000 */
[----:B------:R-:W-:Y:S01]  /*7390*/  F2FP.F16.F32.PACK_AB R55, R11, R6 ;  /* 0x000000060b37723e */ /* 0x000fe200000000ff */
[--C-:B------:R-:W-:Y:S02]  /*73a0*/  HADD2.F32 R3, -RZ, R75.reuse.H0_H0 ;  /* 0x2000004bff037230 */ /* 0x100fe40000004100 */
[----:B------:R-:W-:Y:S01]  /*73b0*/  FMUL R22, R47, R26 ;  /* 0x0000001a2f167220 */ /* 0x000fe20000400000 */
[C---:B------:R-:W-:Y:S01]  /*73c0*/  FFMA R20, R49.reuse, R2, R20 ;  /* 0x0000000231147223 */ /* 0x040fe20000000014 */
[C---:B------:R-:W-:Y:S01]  /*73d0*/  FFMA R21, R49.reuse, R0, R21 ;  /* 0x0000000031157223 */ /* 0x040fe20000000015 */
[----:B------:R1:W-:Y:S01]  /*73e0*/  STS.128 [R104+0x2000], R52 ;  /* 0x0020003468007388 */ /* 0x0003e20000000c00 */
[----:B------:R-:W-:Y:S02]  /*73f0*/  HADD2.F32 R0, -RZ, R75.H1_H1 ;  /* 0x3000004bff007230 */ /* 0x000fe40000004100 */
[----:B------:R-:W-:Y:S01]  /*7400*/  FFMA R22, R49, R3, R22 ;  /* 0x0000000331167223 */ /* 0x000fe20000000016 */
[----:B------:R-:W-:Y:S01]  /*7410*/  FMUL R27, R47, R27 ;  /* 0x0000001b2f1b7220 */ /* 0x000fe20000400000 */
[--C-:B------:R-:W-:Y:S01]  /*7420*/  HADD2.F32 R2, -RZ, R80.reuse.H0_H0 ;  /* 0x20000050ff027230 */ /* 0x100fe20000004100 */
[----:B------:R-:W-:Y:S01]  /*7430*/  F2FP.F16.F32.PACK_AB R8, R9, R8 ;  /* 0x000000080908723e */ /* 0x000fe200000000ff */
[----:B------:R-:W-:Y:S01]  /*7440*/  HADD2.F32 R3, -RZ, R80.H1_H1 ;  /* 0x30000050ff037230 */ /* 0x000fe20000004100 */
[----:B------:R-:W-:Y:S01]  /*7450*/  F2FP.F16.F32.PACK_AB R9, R15, R10 ;  /* 0x0000000a0f09723e */ /* 0x000fe200000000ff */
[----:B------:R-:W-:Y:S01]  /*7460*/  FMUL R25, R47, R29 ;  /* 0x0000001d2f197220 */ /* 0x000fe20000400000 */
[--C-:B------:R-:W-:Y:S01]  /*7470*/  HADD2.F32 R4, -RZ, R81.reuse.H0_H0 ;  /* 0x20000051ff047230 */ /* 0x100fe20000004100 */
[----:B------:R-:W-:Y:S01]  /*7480*/  F2FP.F16.F32.PACK_AB R10, R13, R12 ;  /* 0x0000000c0d0a723e */ /* 0x000fe200000000ff */
[----:B------:R-:W-:Y:S01]  /*7490*/  FMUL R26, R47, R30 ;  /* 0x0000001e2f1a7220 */ /* 0x000fe20000400000 */
[----:B------:R-:W-:Y:S01]  /*74a0*/  F2FP.F16.F32.PACK_AB R11, R19, R14 ;  /* 0x0000000e130b723e */ /* 0x000fe200000000ff */
[C---:B------:R-:W-:Y:S01]  /*74b0*/  FFMA R27, R49.reuse, R0, R27 ;  /* 0x00000000311b7223 */ /* 0x040fe2000000001b */
[C---:B------:R-:W-:Y:S01]  /*74c0*/  FFMA R24, R49.reuse, R2, R24 ;  /* 0x0000000231187223 */ /* 0x040fe20000000018 */
[----:B------:R-:W-:Y:S02]  /*74d0*/  HADD2.F32 R0, -RZ, R81.H1_H1 ;  /* 0x30000051ff007230 */ /* 0x000fe40000004100 */
[----:B------:R-:W-:Y:S01]  /*74e0*/  FFMA R25, R49, R3, R25 ;  /* 0x0000000331197223 */ /* 0x000fe20000000019 */
[----:B------:R1:W-:Y:S01]  /*74f0*/  STS.128 [R103+0x2010], R8 ;  /* 0x0020100867007388 */ /* 0x0003e20000000c00 */
[----:B------:R-:W-:Y:S01]  /*7500*/  FMUL R31, R47, R31 ;  /* 0x0000001f2f1f7220 */ /* 0x000fe20000400000 */
[--C-:B------:R-:W-:Y:S02]  /*7510*/  HADD2.F32 R2, -RZ, R82.reuse.H0_H0 ;  /* 0x20000052ff027230 */ /* 0x100fe40000004100 */
[----:B------:R-:W-:Y:S01]  /*7520*/  FFMA R26, R49, R4, R26 ;  /* 0x00000004311a7223 */ /* 0x000fe2000000001a */
[----:B------:R-:W-:Y:S02]  /*7530*/  HADD2.F32 R3, -RZ, R82.H1_H1 ;  /* 0x30000052ff037230 */ /* 0x000fe40000004100 */
[----:B------:R-:W-:Y:S01]  /*7540*/  FMUL R29, R47, R33 ;  /* 0x000000212f1d7220 */ /* 0x000fe20000400000 */
[--C-:B------:R-:W-:Y:S01]  /*7550*/  HADD2.F32 R4, -RZ, R83.reuse.H0_H0 ;  /* 0x20000053ff047230 */ /* 0x100fe20000004100 */
[----:B------:R-:W-:Y:S01]  /*7560*/  F2FP.F16.F32.PACK_AB R16, R17, R16 ;  /* 0x000000101110723e */ /* 0x000fe200000000ff */
[----:B------:R-:W-:Y:S01]  /*7570*/  FMUL R30, R47, R34 ;  /* 0x000000222f1e7220 */ /* 0x000fe20000400000 */
        /* <DEDUP_REMOVED lines=14> */
[----:B------:R-:W-:Y:S02]  /*7660*/  F2FP.F16.F32.PACK_AB R27, R35, R30 ;  /* 0x0000001e231b723e */ /* 0x000fe400000000ff */
[----:B------:R-:W-:Y:S02]  /*7670*/  LEA R0, R60, UR48, 0x3 ;  /* 0x000000303c007c11 */ /* 0x000fe4000f8e18ff */
[----:B------:R-:W-:Y:S01]  /*7680*/  @P6 SHF.L.U32 R2, R101, 0x1f, RZ ;  /* 0x0000001f65026819 */ /* 0x000fe200000006ff */
        /* <DEDUP_REMOVED lines=9> */
[----:B------:R-:W-:Y:S02]  /*7720*/  UIADD3 UR8, UP0, UPT, UR52, 0x680, URZ ;  /* 0x0000068034087890 */ /* 0x000fe4000ff1e0ff */
[----:B------:R-:W-:Y:S02]  /*7730*/  UIADD3 UR5, UPT, UPT, UR41, 0x20, URZ ;  /* 0x0000002029057890 */ /* 0x000fe4000fffe0ff */
[----:B------:R-:W-:Y:S02]  /*7740*/  UIADD3 UR4, UPT, UPT, UR48, 0x2200, URZ ;  /* 0x0000220030047890 */ /* 0x000fe4000fffe0ff */
[----:B------:R-:W-:Y:S01]  /*7750*/  UIADD3.X UR9, UPT, UPT, URZ, UR53, URZ, UP0, !UPT ;  /* 0x00000035ff097290 */ /* 0x000fe200087fe4ff */
[----:B------:R-:W-:Y:S01]  /*7760*/  UMOV UR6, UR42 ;  /* 0x0000002a00067c82 */ /* 0x000fe20008000000 */
[----:B------:R-:W-:Y:S07]  /*7770*/  UMOV UR7, UR36 ;  /* 0x0000002400077c82 */ /* 0x000fee0008000000 */
[----:B------:R2:W-:Y:S01]  /*7780*/  UTMASTG.3D [UR4], [UR8] ;  /* 0x00000004080073b5 */ /* 0x0005e20008010000 */
[----:B------:R0:W-:Y:S01]  /*7790*/  UTMACMDFLUSH ;  /* 0x00000000000079b7 */ /* 0x0001e20000000000 */
[----:B--2---:R-:W-:Y:S04]  /*77a0*/  DEPBAR.LE SB0, 0x1 ;  /* 0x000080400000791a */ /* 0x004fe80000000000 */
.L_x_126:
[----:B------:R-:W-:Y:S05]  /*77b0*/  BSYNC.RECONVERGENT B0 ;  /* 0x0000000000007941 */ /* 0x000fea0003800200 */
.L_x_125:
[----:B------:R-:W-:Y:S01]  /*77c0*/  BAR.SYNC.DEFER_BLOCKING 0x1, 0x80 ;  /* 0x0042000000007b1d */ /* 0x000fe20000010000 */
[----:B------:R-:W-:Y:S04]  /*77d0*/  UIADD3 UR40, UPT, UPT, UR51, 0x1, URZ ;  /* 0x0000000133287890 */ /* 0x000fe8000fffe0ff */
[----:B------:R-:W-:Y:S04]  /*77e0*/  UISETP.NE.AND UP0, UPT, UR40, 0x4, UPT ;  /* 0x000000042800788c */ /* 0x000fe8000bf05270 */
[----:B------:R-:W-:Y:S01]  /*77f0*/  USEL UR40, UR40, URZ, UP0 ;  /* 0x000000ff28287287 */ /* 0x000fe20008000000 */
[----:B------:R2:W-:Y:S01]  /*7800*/  @P6 SYNCS.ARRIVE.TRANS64.RED.A1T0 RZ, [R63+URZ], RZ ;  /* 0x000000ff3fff69a7 */ /* 0x0005e200081004ff */
[----:B------:R-:W-:Y:S01]  /*7810*/  BSSY B1, `(.L_x_127) ;  /* 0x0000017000017945 */ /* 0x000fe20003800000 */
[----:B------:R-:W4:Y:S02]  /*7820*/  @P6 SYNCS.PHASECHK.TRANS64.TRYWAIT P0, [R0+URZ+0x40], R2 ;  /* 0x00004002000065a7 */ /* 0x000f2400080011ff */
[----:B----4-:R-:W-:Y:S01]  /*7830*/  @P6 SEL R61, RZ, 0x1, !P0 ;  /* 0x00000001ff3d6807 */ /* 0x010fe20004000000 */
[----:B--2---:R-:W-:Y:S06]  /*7840*/  @!P6 BRA `(.L_x_128) ;  /* 0x00000000004ce947 */ /* 0x004fec0003800000 */
        /* <DEDUP_REMOVED lines=9> */
[----:B------:R-:W-:Y:S04]  /*78e0*/  SHF.L.U32 R6, R101, 0x1f, RZ ;  /* 0x0000001f65067819 */ /* 0x000fe800000006ff */
[----:B------:R-:W2:Y:S02]  /*78f0*/  SYNCS.PHASECHK.TRANS64.TRYWAIT P0, [R0+URZ+0x40], R6 ;  /* 0x00004006000075a7 */ /* 0x000ea400080011ff */
[----:B--2---:R-:W-:Y:S05]  /*7900*/  @!P0 BRA `(.L_x_131) ;  /* 0x0000002400b08947 */ /* 0x004fea0003800000 */
.L_x_130:
[----:B------:R-:W-:Y:S05]  /*7910*/  BSYNC B0 ;  /* 0x0000000000007941 */ /* 0x000fea0003800000 */
.L_x_129:
[----:B------:R-:W-:Y:S02]  /*7920*/  ISETP.NE.AND P0, PT, R62, RZ, PT ;  /* 0x000000ff3e00720c */ /* 0x000fe40003f05270 */
[----:B------:R-:W-:Y:S11]  /*7930*/  IADD3 R60, PT, PT, R60, 0x1, RZ ;  /* 0x000000013c3c7810 */ /* 0x000ff60007ffe0ff */
[----:B------:R4:W1:Y:S04]  /*7940*/  @P0 LDS.128 R56, [R5] ;  /* 0x0000000005380984 */ /* 0x0008680000000c00 */
[----:B------:R4:W1:Y:S04]  /*7950*/  @P0 LDS.128 R64, [R4+0x10] ;  /* 0x0000100004400984 */ /* 0x0008680000000c00 */
[----:B------:R4:W1:Y:S04]  /*7960*/  @P0 LDS.128 R72, [R3+0x20] ;  /* 0x0000200003480984 */ /* 0x0008680000000c00 */
[----:B------:R4:W1:Y:S02]  /*7970*/  @P0 LDS.128 R80, [R2+0x30] ;  /* 0x0000300002500984 */ /* 0x0008640000000c00 */
.L_x_128:
[----:B------:R-:W-:Y:S05]  /*7980*/  BSYNC B1 ;  /* 0x0000000000017941 */ /* 0x000fea0003800000 */
.L_x_127:
        /* <DEDUP_REMOVED lines=21> */
.L_x_132:
        /* <DEDUP_REMOVED lines=146> */
.L_x_134:
[----:B------:R-:W-:Y:S05]  /*8400*/  BSYNC.RECONVERGENT B0 ;  /* 0x0000000000007941 */ /* 0x000fea0003800200 */
.L_x_133:
        /* <DEDUP_REMOVED lines=21> */
.L_x_138:
[----:B------:R-:W-:Y:S05]  /*8560*/  BSYNC B0 ;  /* 0x0000000000007941 */ /* 0x000fea0003800000 */
.L_x_137:
[----:B------:R-:W-:Y:S11]  /*8570*/  ISETP.NE.AND P0, PT, R62, RZ, PT ;  /* 0x000000ff3e00720c */ /* 0x000ff60003f05270 */
[----:B------:R-:W-:Y:S02]  /*8580*/  @!UPT UIADD3 URZ, UPT, UPT, URZ, URZ, URZ ;  /* 0x000000fffffff290 */ /* 0x000fe4000fffe0ff */
[----:B------:R4:W1:Y:S04]  /*8590*/  @P0 LDS.128 R56, [R4] ;  /* 0x0000000004380984 */ /* 0x0008680000000c00 */
[----:B------:R4:W1:Y:S04]  /*85a0*/  @P0 LDS.128 R64, [R3+0x10] ;  /* 0x0000100003400984 */ /* 0x0008680000000c00 */
[----:B------:R4:W1:Y:S04]  /*85b0*/  @P0 LDS.128 R72, [R2+0x20] ;  /* 0x0000200002480984 */ /* 0x0008680000000c00 */
[----:B------:R4:W1:Y:S02]  /*85c0*/  @P0 LDS.128 R80, [R60+0x30] ;  /* 0x000030003c500984 */ /* 0x0008640000000c00 */
.L_x_136:
[----:B------:R-:W-:Y:S05]  /*85d0*/  BSYNC B1 ;  /* 0x0000000000017941 */ /* 0x000fea0003800000 */
.L_x_135:
        /* <DEDUP_REMOVED lines=21> */
.L_x_140:
[----:B------:R-:W-:Y:S01]  /*8730*/  ISETP.NE.AND P0, PT, R106, RZ, PT ;  /* 0x000000ff6a00720c */ /* 0x000fe20003f05270 */
[----:B------:R-:W-:Y:S05]  /*8740*/  WARPSYNC.ALL ;  /* 0x0000000000007948 */ /* 0x000fea0003800000 */
[----:B------:R-:W-:Y:S01]  /*8750*/  R2UR UR4, R48 ;  /* 0x00000000300472ca */ /* 0x000fe200000e0000 */
[--C-:B-1----:R-:W-:Y:S01]  /*8760*/  HADD2.F32 R48, -RZ, R56.reuse.H0_H0 ;  /* 0x20000038ff307230 */ /* 0x102fe20000004100 */
[----:B------:R-:W-:Y:S01]  /*8770*/  IADD3 R112, PT, PT, R112, 0xd0, RZ ;  /* 0x000000d070707810 */ /* 0x000fe20007ffe0ff */
[----:B------:R-:W-:Y:S01]  /*8780*/  HADD2.F32 R50, -RZ, R56.H1_H1 ;  /* 0x30000038ff327230 */ /* 0x000fe20000004100 */
[----:B------:R-:W-:Y:S01]  /*8790*/  BSSY.RECONVERGENT B0, `(.L_x_141) ;  /* 0x0000088000007945 */ /* 0x000fe20003800200 */
[--C-:B------:R-:W-:Y:S01]  /*87a0*/  HADD2.F32 R51, -RZ, R57.reuse.H0_H0 ;  /* 0x20000039ff337230 */ /* 0x100fe20000004100 */
[----:B------:R-:W-:Y:S01]  /*87b0*/  LOP3.LUT R112, R112, 0xfefffff8, RZ, 0xc0, !PT ;  /* 0xfefffff870707812 */ /* 0x000fe200078ec0ff */
[----:B------:R-:W-:Y:S02]  /*87c0*/  HADD2.F32 R52, -RZ, R57.H1_H1 ;  /* 0x30000039ff347230 */ /* 0x000fe40000004100 */
[--C-:B------:R-:W-:Y:S02]  /*87d0*/  HADD2.F32 R53, -RZ, R58.reuse.H0_H0 ;  /* 0x2000003aff357230 */ /* 0x100fe40000004100 */
[----:B------:R-:W-:Y:S02]  /*87e0*/  HADD2.F32 R54, -RZ, R58.H1_H1 ;  /* 0x3000003aff367230 */ /* 0x000fe40000004100 */
[----:B----4-:R-:W1:Y:S01]  /*87f0*/  LDTM.x32 R4, tmem[UR4+0x60] ;  /* 0x00006004000479ee */ /* 0x010e6200082c0000 */
[----:B------:R-:W-:Y:S01]  /*8800*/  NOP ;  /* 0x0000000000007918 */ /* 0x000fe20000000000 */
[----:B-1----:R1:W-:Y:S01]  /*8810*/  SYNCS.ARRIVE.TRANS64.RED.A1T0 RZ, [R112+URZ], RZ ;  /* 0x000000ff70ff79a7 */ /* 0x0023e200081004ff */
[--C-:B------:R-:W-:Y:S02]  /*8820*/  HADD2.F32 R55, -RZ, R59.reuse.H0_H0 ;  /* 0x2000003bff377230 */ /* 0x100fe40000004100 */
[----:B------:R-:W-:Y:S02]  /*8830*/  HADD2.F32 R56, -RZ, R59.H1_H1 ;  /* 0x3000003bff387230 */ /* 0x000fe40000004100 */
        /* <DEDUP_REMOVED lines=9> */
[C---:B------:R-:W-:Y:S01]  /*88d0*/  FMUL R4, R47.reuse, R4 ;  /* 0x000000042f047220 */ /* 0x040fe20000400000 */
[C---:B------:R-:W-:Y:S01]  /*88e0*/  FMUL R5, R47.reuse, R5 ;  /* 0x000000052f057220 */ /* 0x040fe20000400000 */
[C---:B------:R-:W-:Y:S01]  /*88f0*/  FMUL R6, R47.reuse, R6 ;  /* 0x000000062f067220 */ /* 0x040fe20000400000 */
[----:B------:R-:W-:Y:S01]  /*8900*/  FMUL R7, R47, R7 ;  /* 0x000000072f077220 */ /* 0x000fe20000400000 */
[C---:B------:R-:W-:Y:S01]  /*8910*/  FFMA R4, R49.reuse, R48, R4 ;  /* 0x0000003031047223 */ /* 0x040fe20000000004 */
[C---:B------:R-:W-:Y:S01]  /*8920*/  FFMA R5, R49.reuse, R50, R5 ;  /* 0x0000003231057223 */ /* 0x040fe20000000005 */
[C---:B------:R-:W-:Y:S01]  /*8930*/  FFMA R6, R49.reuse, R51, R6 ;  /* 0x0000003331067223 */ /* 0x040fe20000000006 */
[----:B------:R-:W-:Y:S01]  /*8940*/  FFMA R7, R49, R52, R7 ;  /* 0x0000003431077223 */ /* 0x000fe20000000007 */
[C---:B------:R-:W-:Y:S01]  /*8950*/  FMUL R8, R47.reuse, R8 ;  /* 0x000000082f087220 */ /* 0x040fe20000400000 */
[----:B------:R-:W-:Y:S01]  /*8960*/  FMUL R9, R47, R9 ;  /* 0x000000092f097220 */ /* 0x000fe20000400000 */
[----:B------:R-:W-:Y:S01]  /*8970*/  F2FP.F16.F32.PACK_AB R4, R5, R4 ;  /* 0x000000040504723e */ /* 0x000fe200000000ff */
[----:B------:R-:W-:Y:S01]  /*8980*/  FMUL R10, R47, R10 ;  /* 0x0000000a2f0a7220 */ /* 0x000fe20000400000 */
[----:B------:R-:W-:Y:S01]  /*8990*/  F2FP.F16.F32.PACK_AB R5, R7, R6 ;  /* 0x000000060705723e */ /* 0x000fe200000000ff */
[C---:B------:R-:W-:Y:S01]  /*89a0*/  FFMA R8, R49.reuse, R53, R8 ;  /* 0x0000003531087223 */ /* 0x040fe20000000008 */
[C---:B------:R-:W-:Y:S01]  /*89b0*/  FFMA R9, R49.reuse, R54, R9 ;  /* 0x0000003631097223 */ /* 0x040fe20000000009 */
[----:B------:R-:W-:Y:S01]  /*89c0*/  FFMA R10, R49, R55, R10 ;  /* 0x00000037310a7223 */ /* 0x000fe2000000000a */
[C---:B------:R-:W-:Y:S01]  /*89d0*/  FMUL R11, R47.reuse, R11 ;  /* 0x0000000b2f0b7220 */ /* 0x040fe20000400000 */
[C---:B------:R-:W-:Y:S01]  /*89e0*/  FMUL R0, R47.reuse, R12 ;  /* 0x0000000c2f007220 */ /* 0x040fe20000400000 */
[----:B------:R-:W-:Y:S01]  /*89f0*/  FMUL R2, R47, R13 ;  /* 0x0000000d2f027220 */ /* 0x000fe20000400000 */
[----:B------:R-:W-:Y:S01]  /*8a00*/  F2FP.F16.F32.PACK_AB R6, R9, R8 ;  /* 0x000000080906723e */ /* 0x000fe200000000ff */
[C---:B------:R-:W-:Y:S01]  /*8a10*/  FFMA R11, R49.reuse, R56, R11 ;  /* 0x00000038310b7223 */ /* 0x040fe2000000000b */
[C---:B------:R-:W-:Y:S01]  /*8a20*/  FFMA R0, R49.reuse, R57, R0 ;  /* 0x0000003931007223 */ /* 0x040fe20000000000 */
[----:B------:R-:W-:Y:S01]  /*8a30*/  FFMA R2, R49, R58, R2 ;  /* 0x0000003a31027223 */ /* 0x000fe20000000002 */
[C---:B------:R-:W-:Y:S01]  /*8a40*/  FMUL R3, R47.reuse, R14 ;  /* 0x0000000e2f037220 */ /* 0x040fe20000400000 */
[C---:B------:R-:W-:Y:S01]  /*8a50*/  FMUL R15, R47.reuse, R15 ;  /* 0x0000000f2f0f7220 */ /* 0x040fe20000400000 */
[C---:B------:R-:W-:Y:S01]  /*8a60*/  FMUL R12, R47.reuse, R16 ;  /* 0x000000102f0c7220 */ /* 0x040fe20000400000 */
[----:B------:R-:W-:Y:S01]  /*8a70*/  FMUL R13, R47, R17 ;  /* 0x000000112f0d7220 */ /* 0x000fe20000400000 */
[----:B------:R-:W-:Y:S01]  /*8a80*/  FFMA R3, R49, R59, R3 ;  /* 0x0000003b31037223 */ /* 0x000fe20000000003 */
[----:B------:R-:W-:Y:S01]  /*8a90*/  FMUL R14, R47, R18 ;  /* 0x000000122f0e7220 */ /* 0x000fe20000400000 */
[----:B------:R-:W-:Y:S01]  /*8aa0*/  FFMA R15, R49, R60, R15 ;  /* 0x0000003c310f7223 */ /* 0x000fe2000000000f */
[----:B------:R-:W-:Y:S01]  /*8ab0*/  FMUL R19, R47, R19 ;  /* 0x000000132f137220 */ /* 0x000fe20000400000 */
[----:B------:R-:W-:Y:S01]  /*8ac0*/  F2FP.F16.F32.PACK_AB R7, R11, R10 ;  /* 0x0000000a0b07723e */ /* 0x000fe200000000ff */
[----:B------:R-:W-:Y:S01]  /*8ad0*/  FFMA R12, R49, R61, R12 ;  /* 0x0000003d310c7223 */ /* 0x000fe2000000000c */
[----:B------:R-:W-:Y:S02]  /*8ae0*/  HADD2.F32 R66, -RZ, R72.H1_H1 ;  /* 0x30000048ff427230 */ /* 0x000fe40000004100 */
[----:B------:R-:W-:Y:S01]  /*8af0*/  FMUL R16, R47, R20 ;  /* 0x000000142f107220 */ /* 0x000fe20000400000 */
[----:B------:R-:W-:Y:S01]  /*8b00*/  FFMA R13, R49, R62, R13 ;  /* 0x0000003e310d7223 */ /* 0x000fe2000000000d */
[----:B------:R1:W-:Y:S01]  /*8b10*/  STS.128 [R104+0x6000], R4 ;  /* 0x0060000468007388 */ /* 0x0003e20000000c00 */
[--C-:B------:R-:W-:Y:S02]  /*8b20*/  HADD2.F32 R67, -RZ, R73.reuse.H0_H0 ;  /* 0x20000049ff437230 */ /* 0x100fe40000004100 */
[----:B------:R-:W-:Y:S01]  /*8b30*/  FMUL R17, R47, R21 ;  /* 0x000000152f117220 */ /* 0x000fe20000400000 */
[----:B------:R-:W-:Y:S01]  /*8b40*/  FFMA R14, R49, R63, R14 ;  /* 0x0000003f310e7223 */ /* 0x000fe2000000000e */
[----:B------:R-:W-:Y:S02]  /*8b50*/  HADD2.F32 R68, -RZ, R73.H1_H1 ;  /* 0x30000049ff447230 */ /* 0x000fe40000004100 */
[----:B------:R-:W-:Y:S01]  /*8b60*/  FMUL R18, R47, R22 ;  /* 0x000000162f127220 */ /* 0x000fe20000400000 */
[----:B------:R-:W-:Y:S01]  /*8b70*/  FFMA R19, R49, R64, R19 ;  /* 0x0000004031137223 */ /* 0x000fe20000000013 */
        /* <DEDUP_REMOVED lines=14> */
[----:B------:R-:W-:Y:S01]  /*8c60*/  F2FP.F16.F32.PACK_AB R8, R2, R0 ;  /* 0x000000000208723e */ /* 0x000fe200000000ff */
[----:B------:R-:W-:Y:S01]  /*8c70*/  FFMA R20, R49, R69, R20 ;  /* 0x0000004531147223 */ /* 0x000fe20000000014 */
[----:B------:R-:W-:Y:S01]  /*8c80*/  F2FP.F16.F32.PACK_AB R9, R15, R3 ;  /* 0x000000030f09723e */ /* 0x000fe200000000ff */
[----:B------:R-:W-:Y:S01]  /*8c90*/  HADD2.F32 R74, -RZ, R80.H1_H1 ;  /* 0x30000050ff4a7230 */ /* 0x000fe20000004100 */
[----:B------:R-:W-:Y:S01]  /*8ca0*/  F2FP.F16.F32.PACK_AB R10, R13, R12 ;  /* 0x0000000c0d0a723e */ /* 0x000fe200000000ff */
[----:B------:R-:W-:Y:S01]  /*8cb0*/  FMUL R24, R47, R28 ;  /* 0x0000001c2f187220 */ /* 0x000fe20000400000 */
[----:B------:R-:W-:Y:S01]  /*8cc0*/  F2FP.F16.F32.PACK_AB R11, R19, R14 ;  /* 0x0000000e130b723e */ /* 0x000fe200000000ff */
[----:B------:R-:W-:Y:S01]  /*8cd0*/  FFMA R21, R49, R70, R21 ;  /* 0x0000004631157223 */ /* 0x000fe20000000015 */
[--C-:B------:R-:W-:Y:S02]  /*8ce0*/  HADD2.F32 R75, -RZ, R81.reuse.H0_H0 ;  /* 0x20000051ff4b7230 */ /* 0x100fe40000004100 */
[----:B------:R-:W-:Y:S01]  /*8cf0*/  FMUL R25, R47, R29 ;  /* 0x0000001d2f197220 */ /* 0x000fe20000400000 */
[----:B------:R-:W-:Y:S01]  /*8d00*/  FFMA R22, R49, R71, R22 ;  /* 0x0000004731167223 */ /* 0x000fe20000000016 */
[----:B------:R1:W-:Y:S01]  /*8d10*/  STS.128 [R103+0x6010], R8 ;  /* 0x0060100867007388 */ /* 0x0003e20000000c00 */
        /* <DEDUP_REMOVED lines=13> */
[----:B------:R-:W-:Y:S02]  /*8df0*/  HADD2.F32 R80, -RZ, R83.H1_H1 ;  /* 0x30000053ff507230 */ /* 0x000fe40000004100 */
[----:B------:R-:W-:Y:S01]  /*8e00*/  FMUL R30, R47, R34 ;  /* 0x000000222f1e7220 */ /* 0x000fe20000400000 */
        /* <DEDUP_REMOVED lines=32> */
.L_x_142:
[----:B------:R-:W-:Y:S05]  /*9010*/  BSYNC.RECONVERGENT B0 ;  /* 0x0000000000007941 */ /* 0x000fea0003800200 */
.L_x_141:
[----:B------:R-:W-:Y:S01]  /*9020*/  BAR.SYNC.DEFER_BLOCKING 0x1, 0x80 ;  /* 0x0042000000007b1d */ /* 0x000fe20000010000 */
[----:B------:R-:W-:Y:S01]  /*9030*/  UISETP.NE.AND UP0, UPT, UR49, -0x4, UPT ;  /* 0xfffffffc3100788c */ /* 0x000fe2000bf05270 */
[----:B------:R-:W-:Y:S08]  /*9040*/  IADD3 R45, PT, PT, R45, 0x1, RZ ;  /* 0x000000012d2d7810 */ /* 0x000ff00007ffe0ff */
[----:B------:R-:W-:Y:S05]  /*9050*/  BRA.U !UP0, `(.L_x_143) ;  /* 0x0000000108287547 */ /* 0x000fea000b800000 */
[----:B------:R-:W-:Y:S01]  /*9060*/  ISETP.NE.AND P0, PT, R111, RZ, PT ;  /* 0x000000ff6f00720c */ /* 0x000fe20003f05270 */
[----:B------:R-:W-:Y:S01]  /*9070*/  IMAD.U32 R2, RZ, RZ, UR51 ;  /* 0x00000033ff027e24 */ /* 0x000fe2000f8e00ff */
[----:B------:R-:W-:Y:S01]  /*9080*/  UIADD3 UR51, UPT, UPT, UR51, 0x1, URZ ;  /* 0x0000000133337890 */ /* 0x000fe2000fffe0ff */
[----:B------:R-:W-:Y:S03]  /*9090*/  IMAD.U32 R0, RZ, RZ, UR37 ;  /* 0x00000025ff007e24 */ /* 0x000fe6000f8e00ff */
[----:B------:R-:W-:Y:S04]  /*90a0*/  UISETP.NE.AND UP0, UPT, UR51, 0x4, UPT ;  /* 0x000000043300788c */ /* 0x000fe8000bf05270 */
[----:B------:R-:W-:Y:S03]  /*90b0*/  USEL UR51, UR51, URZ, UP0 ;  /* 0x000000ff33337287 */ /* 0x000fe60008000000 */
[----:B------:R-:W-:Y:S05]  /*90c0*/  @P0 LEA R2, R2, UR48, 0x3 ;  /* 0x0000003002020c11 */ /* 0x000fea000f8e18ff */
[----:B------:R-:W-:Y:S05]  /*90d0*/  @P0 VIADD R2, R2, 0x60 ;  /* 0x0000006002020836 */ /* 0x000fea0000000000 */
[----:B------:R-:W-:Y:S04]  /*90e0*/  @P0 PRMT R0, R0, 0x654, R2 ;  /* 0x0000065400000816 */ /* 0x000fe80000000002 */
[----:B------:R2:W-:Y:S03]  /*90f0*/  @P0 SYNCS.ARRIVE.TRANS64.RED.A1T0 RZ, [R0+URZ], RZ ;  /* 0x000000ff00ff09a7 */ /* 0x0005e600081004ff */
.L_x_143:
[----:B------:R-:W-:Y:S01]  /*9100*/  ISETP.NE.AND P2, PT, R107, RZ, PT ;  /* 0x000000ff6b00720c */ /* 0x000fe20003f45270 */
[----:B------:R-:W-:Y:S01]  /*9110*/  UIADD3 UR49, UPT, UPT, UR49, 0x4, URZ ;  /* 0x0000000431317890 */ /* 0x000fe2000fffe0ff */
[----:B------:R-:W-:Y:S01]  /*9120*/  ISETP.NE.AND P0, PT, R109, 0x2, PT ;  /* 0x000000026d00780c */ /* 0x000fe20003f05270 */
[----:B------:R-:W-:Y:S01]  /*9130*/  IMAD.IADD R15, R43, 0x1, R90 ;  /* 0x000000012b0f7824 */ /* 0x000fe200078e025a */
[----:B------:R-:W-:Y:S01]  /*9140*/  ISETP.NE.AND P1, PT, R45, 0x4, PT ;  /* 0x000000042d00780c */ /* 0x000fe20003f25270 */
[----:B------:R-:W-:Y:S01]  /*9150*/  IMAD.IADD R14, R44, 0x1, R91 ;  /* 0x000000012c0e7824 */ /* 0x000fe200078e025b */
[----:B------:R-:W-:Y:S02]  /*9160*/  SEL R2, RZ, 0x1, P0 ;  /* 0x00000001ff027807 */ /* 0x000fe40000000000 */
[----:B--2---:R-:W-:Y:S02]  /*9170*/  SEL R0, RZ, 0x1, P1 ;  /* 0x00000001ff007807 */ /* 0x004fe40000800000 */
[----:B------:R-:W-:Y:S02]  /*9180*/  LOP3.LUT R99, R99, R2, RZ, 0x3c, !PT ;  /* 0x0000000263637212 */ /* 0x000fe400078e3cff */
[----:B------:R-:W-:Y:S02]  /*9190*/  LOP3.LUT R100, R100, R0, RZ, 0x3c, !PT ;  /* 0x0000000064647212 */ /* 0x000fe400078e3cff */
[----:B------:R-:W-:Y:S02]  /*91a0*/  @P2 R2UR UR36, R98 ;  /* 0x00000000622422ca */ /* 0x000fe400000e0000 */
[----:B------:R-:W-:Y:S02]  /*91b0*/  SEL R109, R109, RZ, P0 ;  /* 0x000000ff6d6d7207 */ /* 0x000fe40000000000 */
[----:B------:R-:W-:Y:S01]  /*91c0*/  SEL R45, R45, RZ, P1 ;  /* 0x000000ff2d2d7207 */ /* 0x000fe20000800000 */
[----:B------:R-:W-:Y:S10]  /*91d0*/  @P2 BRA `(.L_x_144) ;  /* 0xffffffc000542947 */ /* 0x000ff4000383ffff */
[----:B------:R-:W-:-:S09]  /*91e0*/  UISETP.NE.AND UP0, UPT, UR50, URZ, UPT ;  /* 0x000000ff3200728c */ /* 0x000fd2000bf05270 */
[----:B------:R-:W-:Y:S05]  /*91f0*/  BRA.U !UP0, `(.L_x_145) ;  /* 0x0000000108487547 */ /* 0x000fea000b800000 */
[----:B------:R-:W2:Y:S02]  /*9200*/  LDCU.64 UR4, c[0x0][0x890] ;  /* 0x00011200ff0477ac */ /* 0x000ea40008000a00 */
[----:B--2---:R-:W-:-:S04]  /*9210*/  UISETP.NE.U32.AND UP0, UPT, UR4, URZ, UPT ;  /* 0x000000ff0400728c */ /* 0x004fc8000bf05070 */
[----:B------:R-:W-:-:S09]  /*9220*/  UISETP.NE.AND.EX UP0, UPT, UR5, URZ, UPT, UP0 ;  /* 0x000000ff0500728c */ /* 0x000fd2000bf05300 */
[----:B------:R-:W-:Y:S05]  /*9230*/  BRA.U UP0, `(.L_x_146) ;  /* 0x00000001000c7547 */ /* 0x000fea000b800000 */
[----:B------:R-:W-:-:S13]  /*9240*/  FSETP.NEU.AND P0, PT, R49, RZ, PT ;  /* 0x000000ff3100720b */ /* 0x000fda0003f0d000 */
[----:B------:R-:W-:Y:S05]  /*9250*/  @!P0 EXIT ;  /* 0x000000000000894d */ /* 0x000fea0003800000 */
[----:B------:R-:W-:Y:S05]  /*9260*/  BRA `(.L_x_145) ;  /* 0x00000000002c7947 */ /* 0x000fea0003800000 */
.L_x_146:
[----:B------:R-:W-:Y:S01]  /*9270*/  ISETP.NE.AND P0, PT, R108, RZ, PT ;  /* 0x000000ff6c00720c */ /* 0x000fe20003f05270 */
[----:B------:R-:W-:-:S12]  /*9280*/  BSSY.RECONVERGENT B0, `(.L_x_145) ;  /* 0x0000009000007945 */ /* 0x000fd80003800200 */
[----:B------:R-:W-:Y:S05]  /*9290*/  @P0 BRA `(.L_x_147) ;  /* 0x0000000000140947 */ /* 0x000fea0003800000 */
[----:B------:R-:W2:Y:S02]  /*92a0*/  LDCU.64 UR4, c[0x0][0x888] ;  /* 0x00011100ff0477ac */ /* 0x000ea40008000a00 */
[----:B--2---:R-:W-:-:S04]  /*92b0*/  ISETP.NE.U32.AND P0, PT, RZ, UR4, PT ;  /* 0x00000004ff007c0c */ /* 0x004fc8000bf05070 */
[----:B------:R-:W-:-:S13]  /*92c0*/  ISETP.NE.AND.EX P0, PT, RZ, UR5, PT, P0 ;  /* 0x00000005ff007c0c */ /* 0x000fda000bf05300 */
[----:B------:R-:W-:Y:S05]  /*92d0*/  @!P0 EXIT ;  /* 0x000000000000894d */ /* 0x000fea0003800000 */
[----:B------:R-:W-:Y:S05]  /*92e0*/  BRA `(.L_x_148) ;  /* 0x0000000000087947 */ /* 0x000fea0003800000 */
.L_x_147:
[----:B------:R-:W-:-:S13]  /*92f0*/  FSETP.NEU.AND P0, PT, R49, RZ, PT ;  /* 0x000000ff3100720b */ /* 0x000fda0003f0d000 */
[----:B------:R-:W-:Y:S05]  /*9300*/  @!P0 EXIT ;  /* 0x000000000000894d */ /* 0x000fea0003800000 */
.L_x_148:
[----:B------:R-:W-:Y:S05]  /*9310*/  BSYNC.RECONVERGENT B0 ;  /* 0x0000000000007941 */ /* 0x000fea0003800200 */
.L_x_145:
[----:B------:R-:W-:Y:S01]  /*9320*/  ULEA UR4, UR51, UR48, 0x3 ;  /* 0x0000003033047291 */ /* 0x000fe2000f8e18ff */
[----:B------:R-:W-:-:S04]  /*9330*/  DEPBAR.LE SB0, 0x0 ;  /* 0x000080000000791a */ /* 0x000fc80000000000 */
[----:B------:R-:W-:-:S04]  /*9340*/  UIADD3 UR4, UPT, UPT, UR4, 0x60, URZ ;  /* 0x0000006004047890 */ /* 0x000fc8000fffe0ff */
[----:B------:R-:W-:-:S09]  /*9350*/  UPRMT UR4, UR37, 0x654, UR4 ;  /* 0x0000065425047896 */ /* 0x000fd20008000004 */
[----:B------:R-:W-:Y:S01]  /*9360*/  SYNCS.ARRIVE.TRANS64.RED.A1T0 RZ, [UR4], RZ ;  /* 0x000000ffffff79a7 */ /* 0x000fe20008100404 */
[----:B------:R-:W-:Y:S05]  /*9370*/  EXIT ;  /* 0x000000000000794d */ /* 0x000fea0003800000 */
.L_x_24:
[----:B--2---:R2:W4:Y:S02]  /*9380*/  SYNCS.PHASECHK.TRANS64.TRYWAIT P0, [R2+URZ+0x100], R3 ;  /* 0x00010003020075a7 */ /* 0x00452400080011ff */
[----:B----4-:R-:W-:Y:S05]  /*9390*/  @!P0 NANOSLEEP.SYNCS 0x989680 ;  /* 0x009896800000895d */ /* 0x010fea0003900000 */
[----:B------:R-:W4:Y:S02]  /*93a0*/  @!P0 SYNCS.PHASECHK.TRANS64 P0, [R2+URZ+0x100], R3 ;  /* 0x00010003020085a7 */ /* 0x000f2400080010ff */
[----:B----4-:R-:W-:Y:S05]  /*93b0*/  @!P0 BRA `(.L_x_24) ;  /* 0xfffffffc00f08947 */ /* 0x010fea000383ffff */
[----:B------:R-:W-:Y:S05]  /*93c0*/  BRA `(.L_x_149) ;  /* 0xffffff8400107947 */ /* 0x000fea000383ffff */
.L_x_27:
[----:B------:R-:W-:-:S07]  /*93d0*/  MOV R2, UR33 ;  /* 0x0000002100027c02 */ /* 0x000fce0008000f00 */
.L_x_150:
[----:B-1----:R1:W2:Y:S02]  /*93e0*/  SYNCS.PHASECHK.TRANS64.TRYWAIT P0, [R2+URZ+0x20], R4 ;  /* 0x00002004020075a7 */ /* 0x0022a400080011ff */
[----:B--2---:R-:W-:Y:S05]  /*93f0*/  @!P0 NANOSLEEP.SYNCS 0x989680 ;  /* 0x009896800000895d */ /* 0x004fea0003900000 */
[----:B------:R-:W2:Y:S02]  /*9400*/  @!P0 SYNCS.PHASECHK.TRANS64 P0, [R2+URZ+0x20], R4 ;  /* 0x00002004020085a7 */ /* 0x000ea400080010ff */
[----:B--2---:R-:W-:Y:S05]  /*9410*/  @!P0 BRA `(.L_x_150) ;  /* 0xfffffffc00f08947 */ /* 0x004fea000383ffff */
[----:B------:R-:W-:Y:S05]  /*9420*/  BRA `(.L_x_26) ;  /* 0xffffff8400787947 */ /* 0x000fea000383ffff */
.L_x_34:
[----:B-1----:R-:W-:-:S07]  /*9430*/  MOV R2, UR17 ;  /* 0x0000001100027c02 */ /* 0x002fce0008000f00 */
.L_x_151:
[----:B-1----:R1:W2:Y:S02]  /*9440*/  SYNCS.PHASECHK.TRANS64.TRYWAIT P0, [R2+URZ+0x20], R4 ;  /* 0x00002004020075a7 */ /* 0x0022a400080011ff */
[----:B--2---:R-:W-:Y:S05]  /*9450*/  @!P0 NANOSLEEP.SYNCS 0x989680 ;  /* 0x009896800000895d */ /* 0x004fea0003900000 */
[----:B------:R-:W2:Y:S02]  /*9460*/  @!P0 SYNCS.PHASECHK.TRANS64 P0, [R2+URZ+0x20], R4 ;  /* 0x00002004020085a7 */ /* 0x000ea400080010ff */
[----:B--2---:R-:W-:Y:S05]  /*9470*/  @!P0 BRA `(.L_x_151) ;  /* 0xfffffffc00f08947 */ /* 0x004fea000383ffff */
[----:B------:R-:W-:Y:S05]  /*9480*/  BRA `(.L_x_33) ;  /* 0xffffff8800347947 */ /* 0x000fea000383ffff */
.L_x_39:
[----:B-1----:R1:W2:Y:S02]  /*9490*/  SYNCS.PHASECHK.TRANS64.TRYWAIT P0, [R2+URZ+0x90], R3 ;  /* 0x00009003020075a7 */ /* 0x0022a400080011ff */
[----:B--2---:R-:W-:Y:S05]  /*94a0*/  @!P0 NANOSLEEP.SYNCS 0x989680 ;  /* 0x009896800000895d */ /* 0x004fea0003900000 */
[----:B------:R-:W2:Y:S02]  /*94b0*/  @!P0 SYNCS.PHASECHK.TRANS64 P0, [R2+URZ+0x90], R3 ;  /* 0x00009003020085a7 */ /* 0x000ea400080010ff */
[----:B--2---:R-:W-:Y:S05]  /*94c0*/  @!P0 BRA `(.L_x_39) ;  /* 0xfffffffc00f08947 */ /* 0x004fea000383ffff */
[----:B------:R-:W-:Y:S05]  /*94d0*/  BRA `(.L_x_152) ;  /* 0xffffff8800d87947 */ /* 0x000fea000383ffff */
.L_x_43:
[----:B---3--:R-:W-:-:S07]  /*94e0*/  MOV R0, UR4 ;  /* 0x0000000400007c02 */ /* 0x008fce0008000f00 */
.L_x_153:
[----:B-1----:R1:W2:Y:S02]  /*94f0*/  SYNCS.PHASECHK.TRANS64.TRYWAIT P0, [R0+URZ], R2 ;  /* 0x00000002000075a7 */ /* 0x0022a400080011ff */
[----:B--2---:R-:W-:Y:S05]  /*9500*/  @!P0 NANOSLEEP.SYNCS 0x989680 ;  /* 0x009896800000895d */ /* 0x004fea0003900000 */
[----:B------:R-:W2:Y:S02]  /*9510*/  @!P0 SYNCS.PHASECHK.TRANS64 P0, [R0+URZ], R2 ;  /* 0x00000002000085a7 */ /* 0x000ea400080010ff */
[----:B--2---:R-:W-:Y:S05]  /*9520*/  @!P0 BRA `(.L_x_153) ;  /* 0xfffffffc00f08947 */ /* 0x004fea000383ffff */
[----:B------:R-:W-:Y:S05]  /*9530*/  BRA `(.L_x_154) ;  /* 0xffffff9000487947 */ /* 0x000fea000383ffff */
.L_x_44:
[----:B---3--:R-:W-:-:S07]  /*9540*/  MOV R0, UR4 ;  /* 0x0000000400007c02 */ /* 0x008fce0008000f00 */
.L_x_155:
[----:B-1----:R1:W2:Y:S02]  /*9550*/  SYNCS.PHASECHK.TRANS64.TRYWAIT P0, [R0+URZ], R3 ;  /* 0x00000003000075a7 */ /* 0x0022a400080011ff */
[----:B--2---:R-:W-:Y:S05]  /*9560*/  @!P0 NANOSLEEP.SYNCS 0x989680 ;  /* 0x009896800000895d */ /* 0x004fea0003900000 */
[----:B------:R-:W2:Y:S02]  /*9570*/  @!P0 SYNCS.PHASECHK.TRANS64 P0, [R0+URZ], R3 ;  /* 0x00000003000085a7 */ /* 0x000ea400080010ff */
[----:B--2---:R-:W-:Y:S05]  /*9580*/  @!P0 BRA `(.L_x_155) ;  /* 0xfffffffc00f08947 */ /* 0x004fea000383ffff */
[----:B------:R-:W-:Y:S05]  /*9590*/  BRA `(.L_x_156) ;  /* 0xffffff9000547947 */ /* 0x000fea000383ffff */
.L_x_45:
[----:B---3--:R-:W-:-:S07]  /*95a0*/  MOV R0, UR4 ;  /* 0x0000000400007c02 */ /* 0x008fce0008000f00 */
.L_x_157:
[----:B-1----:R1:W2:Y:S02]  /*95b0*/  SYNCS.PHASECHK.TRANS64.TRYWAIT P0, [R0+URZ], R3 ;  /* 0x00000003000075a7 */ /* 0x0022a400080011ff */
[----:B--2---:R-:W-:Y:S05]  /*95c0*/  @!P0 NANOSLEEP.SYNCS 0x989680 ;  /* 0x009896800000895d */ /* 0x004fea0003900000 */
[----:B------:R-:W2:Y:S02]  /*95d0*/  @!P0 SYNCS.PHASECHK.TRANS64 P0, [R0+URZ], R3 ;  /* 0x00000003000085a7 */ /* 0x000ea400080010ff */
[----:B--2---:R-:W-:Y:S05]  /*95e0*/  @!P0 BRA `(.L_x_157) ;  /* 0xfffffffc00f08947 */ /* 0x004fea000383ffff */
[----:B------:R-:W-:Y:S05]  /*95f0*/  BRA `(.L_x_158) ;  /* 0xffffff9000607947 */ /* 0x000fea000383ffff */
.L_x_48:
[----:B-1----:R1:W2:Y:S02]  /*9600*/  SYNCS.PHASECHK.TRANS64.TRYWAIT P0, [R0+URZ+0xf0], R4 ;  /* 0x0000f004000075a7 */ /* 0x0022a400080011ff */
[----:B--2---:R-:W-:Y:S05]  /*9610*/  @!P0 NANOSLEEP.SYNCS 0x989680 ;  /* 0x009896800000895d */ /* 0x004fea0003900000 */
[----:B------:R-:W2:Y:S02]  /*9620*/  @!P0 SYNCS.PHASECHK.TRANS64 P0, [R0+URZ+0xf0], R4 ;  /* 0x0000f004000085a7 */ /* 0x000ea400080010ff */
[----:B--2---:R-:W-:Y:S05]  /*9630*/  @!P0 BRA `(.L_x_48) ;  /* 0xfffffffc00f08947 */ /* 0x004fea000383ffff */
[----:B------:R-:W-:Y:S05]  /*9640*/  BRA `(.L_x_159) ;  /* 0xffffff9000c07947 */ /* 0x000fea000383ffff */
.L_x_49:
[----:B------:R-:W-:-:S07]  /*9650*/  MOV R0, UR5 ;  /* 0x0000000500007c02 */ /* 0x000fce0008000f00 */
.L_x_160:
[----:B-1----:R1:W2:Y:S02]  /*9660*/  SYNCS.PHASECHK.TRANS64.TRYWAIT P0, [R0+URZ+0xa0], R5 ;  /* 0x0000a005000075a7 */ /* 0x0022a400080011ff */
[----:B--2---:R-:W-:Y:S05]  /*9670*/  @!P0 NANOSLEEP.SYNCS 0x989680 ;  /* 0x009896800000895d */ /* 0x004fea0003900000 */
[----:B------:R-:W2:Y:S02]  /*9680*/  @!P0 SYNCS.PHASECHK.TRANS64 P0, [R0+URZ+0xa0], R5 ;  /* 0x0000a005000085a7 */ /* 0x000ea400080010ff */
[----:B--2---:R-:W-:Y:S05]  /*9690*/  @!P0 BRA `(.L_x_160) ;  /* 0xfffffffc00f08947 */ /* 0x004fea000383ffff */
[----:B------:R-:W-:Y:S05]  /*96a0*/  BRA `(.L_x_161) ;  /* 0xffffff9000d07947 */ /* 0x000fea000383ffff */
.L_x_50:
[----:B-1----:R1:W2:Y:S02]  /*96b0*/  SYNCS.PHASECHK.TRANS64.TRYWAIT P1, [R0+URZ+0x90], R4 ;  /* 0x00009004000075a7 */ /* 0x0022a400080211ff */
[----:B--2---:R-:W-:Y:S05]  /*96c0*/  @!P1 NANOSLEEP.SYNCS 0x989680 ;  /* 0x009896800000995d */ /* 0x004fea0003900000 */
[----:B------:R-:W2:Y:S02]  /*96d0*/  @!P1 SYNCS.PHASECHK.TRANS64 P1, [R0+URZ+0x90], R4 ;  /* 0x00009004000095a7 */ /* 0x000ea400080210ff */
[----:B--2---:R-:W-:Y:S05]  /*96e0*/  @!P1 BRA `(.L_x_50) ;  /* 0xfffffffc00f09947 */ /* 0x004fea000383ffff */
[----:B------:R-:W-:Y:S05]  /*96f0*/  BRA `(.L_x_162) ;  /* 0xffffff9400007947 */ /* 0x000fea000383ffff */
.L_x_53:
[----:B------:R-:W-:-:S07]  /*9700*/  MOV R0, UR5 ;  /* 0x0000000500007c02 */ /* 0x000fce0008000f00 */
.L_x_163:
[----:B-1----:R1:W2:Y:S02]  /*9710*/  SYNCS.PHASECHK.TRANS64.TRYWAIT P0, [R0+URZ+0xa0], R2 ;  /* 0x0000a002000075a7 */ /* 0x0022a400080011ff */
[----:B--2---:R-:W-:Y:S05]  /*9720*/  @!P0 NANOSLEEP.SYNCS 0x989680 ;  /* 0x009896800000895d */ /* 0x004fea0003900000 */
[----:B------:R-:W2:Y:S02]  /*9730*/  @!P0 SYNCS.PHASECHK.TRANS64 P0, [R0+URZ+0xa0], R2 ;  /* 0x0000a002000085a7 */ /* 0x000ea400080010ff */
[----:B--2---:R-:W-:Y:S05]  /*9740*/  @!P0 BRA `(.L_x_163) ;  /* 0xfffffffc00f08947 */ /* 0x004fea000383ffff */
[----:B------:R-:W-:Y:S05]  /*9750*/  BRA `(.L_x_52) ;  /* 0xffffff9400547947 */ /* 0x000fea000383ffff */
.L_x_62:
[----:B-1----:R-:W-:-:S04]  /*9760*/  MOV R4, UR6 ;  /* 0x0000000600047c02 */ /* 0x002fc80008000f00 */
[----:B------:R1:W2:Y:S03]  /*9770*/  SYNCS.PHASECHK.TRANS64.TRYWAIT P0, [R4+URZ+0x8], R5 ;  /* 0x00000805040075a7 */ /* 0x0002a600080011ff */
[----:B--2---:R-:W-:Y:S05]  /*9780*/  @!P0 NANOSLEEP.SYNCS 0x989680 ;  /* 0x009896800000895d */ /* 0x004fea0003900000 */
[----:B------:R-:W2:Y:S02]  /*9790*/  @!P0 SYNCS.PHASECHK.TRANS64 P0, [R4+URZ+0x8], R5 ;  /* 0x00000805040085a7 */ /* 0x000ea400080010ff */
[----:B--2---:R-:W-:Y:S05]  /*97a0*/  @!P0 BRA `(.L_x_62) ;  /* 0xfffffffc00ec8947 */ /* 0x004fea000383ffff */
[----:B------:R-:W-:Y:S05]  /*97b0*/  BRA `(.L_x_61) ;  /* 0xffffff9800087947 */ /* 0x000fea000383ffff */
.L_x_64:
[----:B------:R-:W-:Y:S01]  /*97c0*/  BSSY B0, `(.L_x_164) ;  /* 0x0000006000007945 */ /* 0x000fe20003800000 */
[----:B------:R-:W-:-:S07]  /*97d0*/  MOV R15, 0xffffffff ;  /* 0xffffffff000f7802 */ /* 0x000fce0000000f00 */
[----:B-1---5:R-:W-:Y:S05]  /*97e0*/  WARPSYNC.COLLECTIVE R15, `(.L_x_165) ;  /* 0x000000000f0c7348 */ /* 0x022fea0003c00000 */
[----:B------:R-:W-:Y:S02]  /*97f0*/  ELECT P6, UR79, PT ;  /* 0x00000000004f782f */ /* 0x000fe400038c0000 */
[----:B------:R-:W-:Y:S01]  /*9800*/  MOV R14, UR79 ;  /* 0x0000004f000e7c02 */ /* 0x000fe20008000f00 */
[----:B-1---5:R-:W-:Y:S10]  /*9810*/  ENDCOLLECTIVE ;  /* 0x000000000000791b */ /* 0x022ff40003800000 */
.L_x_165:
[----:B------:R-:W-:Y:S05]  /*9820*/  BSYNC B0 ;  /* 0x0000000000007941 */ /* 0x000fea0003800000 */
.L_x_164:
[----:B------:R-:W-:Y:S05]  /*9830*/  BRA `(.L_x_166) ;  /* 0xffffff9800387947 */ /* 0x000fea000383ffff */
.L_x_66:
[----:B-1----:R-:W-:-:S04]  /*9840*/  MOV R2, UR6 ;  /* 0x0000000600027c02 */ /* 0x002fc80008000f00 */
[----:B------:R1:W2:Y:S03]  /*9850*/  SYNCS.PHASECHK.TRANS64.TRYWAIT P0, [R2+URZ+0x8], R3 ;  /* 0x00000803020075a7 */ /* 0x0002a600080011ff */
[----:B--2---:R-:W-:Y:S05]  /*9860*/  @!P0 NANOSLEEP.SYNCS 0x989680 ;  /* 0x009896800000895d */ /* 0x004fea0003900000 */
[----:B------:R-:W2:Y:S02]  /*9870*/  @!P0 SYNCS.PHASECHK.TRANS64 P0, [R2+URZ+0x8], R3 ;  /* 0x00000803020085a7 */ /* 0x000ea400080010ff */
[----:B--2---:R-:W-:Y:S05]  /*9880*/  @!P0 BRA `(.L_x_66) ;  /* 0xfffffffc00ec8947 */ /* 0x004fea000383ffff */
[----:B------:R-:W-:Y:S05]  /*9890*/  BRA `(.L_x_65) ;  /* 0xffffff98003c7947 */ /* 0x000fea000383ffff */
.L_x_67:
[----:B-1----:R1:W2:Y:S02]  /*98a0*/  SYNCS.PHASECHK.TRANS64.TRYWAIT P0, [R0+URZ+0x90], R4 ;  /* 0x00009004000075a7 */ /* 0x0022a400080011ff */
[----:B--2---:R-:W-:Y:S05]  /*98b0*/  @!P0 NANOSLEEP.SYNCS 0x989680 ;  /* 0x009896800000895d */ /* 0x004fea0003900000 */
[----:B------:R-:W2:Y:S02]  /*98c0*/  @!P0 SYNCS.PHASECHK.TRANS64 P0, [R0+URZ+0x90], R4 ;  /* 0x00009004000085a7 */ /* 0x000ea400080010ff */
[----:B--2---:R-:W-:Y:S05]  /*98d0*/  @!P0 BRA `(.L_x_67) ;  /* 0xfffffffc00f08947 */ /* 0x004fea000383ffff */
[----:B------:R-:W-:Y:S05]  /*98e0*/  BRA `(.L_x_167) ;  /* 0xffffff9c00187947 */ /* 0x000fea000383ffff */
.L_x_69:
[----:B------:R-:W-:-:S07]  /*98f0*/  MOV R0, UR10 ;  /* 0x0000000a00007c02 */ /* 0x000fce0008000f00 */
.L_x_168:
[----:B-1----:R1:W2:Y:S02]  /*9900*/  SYNCS.PHASECHK.TRANS64.TRYWAIT P0, [R0+URZ+0xd0], R4 ;  /* 0x0000d004000075a7 */ /* 0x0022a400080011ff */
[----:B--2---:R-:W-:Y:S05]  /*9910*/  @!P0 NANOSLEEP.SYNCS 0x989680 ;  /* 0x009896800000895d */ /* 0x004fea0003900000 */
[----:B------:R-:W2:Y:S02]  /*9920*/  @!P0 SYNCS.PHASECHK.TRANS64 P0, [R0+URZ+0xd0], R4 ;  /* 0x0000d004000085a7 */ /* 0x000ea400080010ff */
[----:B--2---:R-:W-:Y:S05]  /*9930*/  @!P0 BRA `(.L_x_168) ;  /* 0xfffffffc00f08947 */ /* 0x004fea000383ffff */
[----:B------:R-:W-:Y:S05]  /*9940*/  BRA `(.L_x_169) ;  /* 0xffffff9c00647947 */ /* 0x000fea000383ffff */
.L_x_72:
[----:B------:R-:W-:Y:S07]  /*9950*/  MOV R0, UR9 ;  /* 0x0000000900007c02 */ /* 0x000fee0008000f00 */
.L_x_170:
[----:B-1----:R1:W2:Y:S02]  /*9960*/  SYNCS.PHASECHK.TRANS64.TRYWAIT P0, [R0+URZ], R4 ;  /* 0x00000004000075a7 */ /* 0x0022a400080011ff */
[----:B--2---:R-:W-:Y:S05]  /*9970*/  @!P0 NANOSLEEP.SYNCS 0x989680 ;  /* 0x009896800000895d */ /* 0x004fea0003900000 */
[----:B------:R-:W2:Y:S02]  /*9980*/  @!P0 SYNCS.PHASECHK.TRANS64 P0, [R0+URZ], R4 ;  /* 0x00000004000085a7 */ /* 0x000ea400080010ff */
[----:B--2---:R-:W-:Y:S05]  /*9990*/  @!P0 BRA `(.L_x_170) ;  /* 0xfffffffc00f08947 */ /* 0x004fea000383ffff */
[----:B------:R-:W-:Y:S05]  /*99a0*/  BRA `(.L_x_71) ;  /* 0xffffff9c00787947 */ /* 0x000fea000383ffff */
.L_x_76:
[----:B-1----:R-:W-:-:S07]  /*99b0*/  MOV R0, UR7 ;  /* 0x0000000700007c02 */ /* 0x002fce0008000f00 */
.L_x_171:
[----:B-1----:R1:W2:Y:S02]  /*99c0*/  SYNCS.PHASECHK.TRANS64.TRYWAIT P0, [R0+URZ], R2 ;  /* 0x00000002000075a7 */ /* 0x0022a400080011ff */
[----:B--2---:R-:W-:Y:S05]  /*99d0*/  @!P0 NANOSLEEP.SYNCS 0x989680 ;  /* 0x009896800000895d */ /* 0x004fea0003900000 */
[----:B------:R-:W2:Y:S02]  /*99e0*/  @!P0 SYNCS.PHASECHK.TRANS64 P0, [R0+URZ], R2 ;  /* 0x00000002000085a7 */ /* 0x000ea400080010ff */
[----:B--2---:R-:W-:Y:S05]  /*99f0*/  @!P0 BRA `(.L_x_171) ;  /* 0xfffffffc00f08947 */ /* 0x004fea000383ffff */
[----:B------:R-:W-:Y:S05]  /*9a00*/  BRA `(.L_x_172) ;  /* 0xffffffa000447947 */ /* 0x000fea000383ffff */
.L_x_77:
[----:B------:R-:W-:-:S07]  /*9a10*/  MOV R0, UR7 ;  /* 0x0000000700007c02 */ /* 0x000fce0008000f00 */
.L_x_173:
[----:B-1----:R1:W2:Y:S02]  /*9a20*/  SYNCS.PHASECHK.TRANS64.TRYWAIT P0, [R0+URZ], R3 ;  /* 0x00000003000075a7 */ /* 0x0022a400080011ff */
[----:B--2---:R-:W-:Y:S05]  /*9a30*/  @!P0 NANOSLEEP.SYNCS 0x989680 ;  /* 0x009896800000895d */ /* 0x004fea0003900000 */
[----:B------:R-:W2:Y:S02]  /*9a40*/  @!P0 SYNCS.PHASECHK.TRANS64 P0, [R0+URZ], R3 ;  /* 0x00000003000085a7 */ /* 0x000ea400080010ff */
[----:B--2---:R-:W-:Y:S05]  /*9a50*/  @!P0 BRA `(.L_x_173) ;  /* 0xfffffffc00f08947 */ /* 0x004fea000383ffff */
[----:B------:R-:W-:Y:S05]  /*9a60*/  BRA `(.L_x_174) ;  /* 0xffffffa000507947 */ /* 0x000fea000383ffff */
.L_x_78:
[----:B------:R-:W-:-:S07]  /*9a70*/  MOV R0, UR7 ;  /* 0x0000000700007c02 */ /* 0x000fce0008000f00 */
.L_x_175:
[----:B-1----:R1:W2:Y:S02]  /*9a80*/  SYNCS.PHASECHK.TRANS64.TRYWAIT P0, [R0+URZ], R3 ;  /* 0x00000003000075a7 */ /* 0x0022a400080011ff */
[----:B--2---:R-:W-:Y:S05]  /*9a90*/  @!P0 NANOSLEEP.SYNCS 0x989680 ;  /* 0x009896800000895d */ /* 0x004fea0003900000 */
[----:B------:R-:W2:Y:S02]  /*9aa0*/  @!P0 SYNCS.PHASECHK.TRANS64 P0, [R0+URZ], R3 ;  /* 0x00000003000085a7 */ /* 0x000ea400080010ff */
[----:B--2---:R-:W-:Y:S05]  /*9ab0*/  @!P0 BRA `(.L_x_175) ;  /* 0xfffffffc00f08947 */ /* 0x004fea000383ffff */
[----:B------:R-:W-:Y:S05]  /*9ac0*/  BRA `(.L_x_176) ;  /* 0xffffffa0005c7947 */ /* 0x000fea000383ffff */
.L_x_81:
[----:B------:R-:W-:-:S07]  /*9ad0*/  MOV R0, UR8 ;  /* 0x0000000800007c02 */ /* 0x000fce0008000f00 */
.L_x_177:
[----:B-1----:R1:W2:Y:S02]  /*9ae0*/  SYNCS.PHASECHK.TRANS64.TRYWAIT P1, [R0+URZ+0x110], R2 ;  /* 0x00011002000075a7 */ /* 0x0022a400080211ff */
[----:B--2---:R-:W-:Y:S05]  /*9af0*/  @!P1 NANOSLEEP.SYNCS 0x989680 ;  /* 0x009896800000995d */ /* 0x004fea0003900000 */
[----:B------:R-:W2:Y:S02]  /*9b00*/  @!P1 SYNCS.PHASECHK.TRANS64 P1, [R0+URZ+0x110], R2 ;  /* 0x00011002000095a7 */ /* 0x000ea400080210ff */
[----:B--2---:R-:W-:Y:S05]  /*9b10*/  @!P1 BRA `(.L_x_177) ;  /* 0xfffffffc00f09947 */ /* 0x004fea000383ffff */
[----:B------:R-:W-:Y:S05]  /*9b20*/  BRA `(.L_x_178) ;  /* 0xffffffa000a87947 */ /* 0x000fea000383ffff */
.L_x_86:
[----:B--2---:R2:W4:Y:S02]  /*9b30*/  SYNCS.PHASECHK.TRANS64.TRYWAIT P0, [R0+URZ+0x90], R2 ;  /* 0x00009002000075a7 */ /* 0x00452400080011ff */
[----:B----4-:R-:W-:Y:S05]  /*9b40*/  @!P0 NANOSLEEP.SYNCS 0x989680 ;  /* 0x009896800000895d */ /* 0x010fea0003900000 */
[----:B------:R-:W4:Y:S02]  /*9b50*/  @!P0 SYNCS.PHASECHK.TRANS64 P0, [R0+URZ+0x90], R2 ;  /* 0x00009002000085a7 */ /* 0x000f2400080010ff */
[----:B----4-:R-:W-:Y:S05]  /*9b60*/  @!P0 BRA `(.L_x_86) ;  /* 0xfffffffc00f08947 */ /* 0x010fea000383ffff */
[----:B------:R-:W-:Y:S05]  /*9b70*/  BRA `(.L_x_179) ;  /* 0xffffffa400bc7947 */ /* 0x000fea000383ffff */
.L_x_89:
[----:B------:R-:W-:Y:S07]  /*9b80*/  MOV R0, UR7 ;  /* 0x0000000700007c02 */ /* 0x000fee0008000f00 */
.L_x_180:
[----:B--2---:R2:W4:Y:S02]  /*9b90*/  SYNCS.PHASECHK.TRANS64.TRYWAIT P0, [R0+URZ+0x88], R2 ;  /* 0x00008802000075a7 */ /* 0x00452400080011ff */
[----:B----4-:R-:W-:Y:S05]  /*9ba0*/  @!P0 NANOSLEEP.SYNCS 0x989680 ;  /* 0x009896800000895d */ /* 0x010fea0003900000 */
[----:B------:R-:W4:Y:S02]  /*9bb0*/  @!P0 SYNCS.PHASECHK.TRANS64 P0, [R0+URZ+0x88], R2 ;  /* 0x00008802000085a7 */ /* 0x000f2400080010ff */
[----:B----4-:R-:W-:Y:S05]  /*9bc0*/  @!P0 BRA `(.L_x_180) ;  /* 0xfffffffc00f08947 */ /* 0x010fea000383ffff */
[----:B------:R-:W-:Y:S05]  /*9bd0*/  BRA `(.L_x_88) ;  /* 0xffffffa8009c7947 */ /* 0x000fea000383ffff */
.L_x_92:
[----:B------:R-:W-:Y:S07]  /*9be0*/  MOV R0, UR7 ;  /* 0x0000000700007c02 */ /* 0x000fee0008000f00 */
.L_x_181:
[----:B-1----:R1:W2:Y:S02]  /*9bf0*/  SYNCS.PHASECHK.TRANS64.TRYWAIT P0, [R0+URZ+0x60], R14 ;  /* 0x0000600e000075a7 */ /* 0x0022a400080011ff */
[----:B--2---:R-:W-:Y:S05]  /*9c00*/  @!P0 NANOSLEEP.SYNCS 0x989680 ;  /* 0x009896800000895d */ /* 0x004fea0003900000 */
[----:B------:R-:W2:Y:S02]  /*9c10*/  @!P0 SYNCS.PHASECHK.TRANS64 P0, [R0+URZ+0x60], R14 ;  /* 0x0000600e000085a7 */ /* 0x000ea400080010ff */
[----:B--2---:R-:W-:Y:S05]  /*9c20*/  @!P0 BRA `(.L_x_181) ;  /* 0xfffffffc00f08947 */ /* 0x004fea000383ffff */
[----:B------:R-:W-:Y:S05]  /*9c30*/  BRA `(.L_x_182) ;  /* 0xffffffac00147947 */ /* 0x000fea000383ffff */
.L_x_93:
[----:B------:R-:W-:Y:S07]  /*9c40*/  MOV R0, UR7 ;  /* 0x0000000700007c02 */ /* 0x000fee0008000f00 */
.L_x_183:
[----:B-1----:R1:W2:Y:S02]  /*9c50*/  SYNCS.PHASECHK.TRANS64.TRYWAIT P0, [R0+URZ+0x68], R14 ;  /* 0x0000680e000075a7 */ /* 0x0022a400080011ff */
[----:B--2---:R-:W-:Y:S05]  /*9c60*/  @!P0 NANOSLEEP.SYNCS 0x989680 ;  /* 0x009896800000895d */ /* 0x004fea0003900000 */
[----:B------:R-:W2:Y:S02]  /*9c70*/  @!P0 SYNCS.PHASECHK.TRANS64 P0, [R0+URZ+0x68], R14 ;  /* 0x0000680e000085a7 */ /* 0x000ea400080010ff */
[----:B--2---:R-:W-:Y:S05]  /*9c80*/  @!P0 BRA `(.L_x_183) ;  /* 0xfffffffc00f08947 */ /* 0x004fea000383ffff */
[----:B------:R-:W-:Y:S05]  /*9c90*/  BRA `(.L_x_184) ;  /* 0xffffffac004c7947 */ /* 0x000fea000383ffff */
.L_x_94:
[----:B------:R-:W-:Y:S07]  /*9ca0*/  MOV R0, UR7 ;  /* 0x0000000700007c02 */ /* 0x000fee0008000f00 */
.L_x_185:
[----:B-1----:R1:W2:Y:S02]  /*9cb0*/  SYNCS.PHASECHK.TRANS64.TRYWAIT P0, [R0+URZ+0x70], R14 ;  /* 0x0000700e000075a7 */ /* 0x0022a400080011ff */
[----:B--2---:R-:W-:Y:S05]  /*9cc0*/  @!P0 NANOSLEEP.SYNCS 0x989680 ;  /* 0x009896800000895d */ /* 0x004fea0003900000 */
[----:B------:R-:W2:Y:S02]  /*9cd0*/  @!P0 SYNCS.PHASECHK.TRANS64 P0, [R0+URZ+0x70], R14 ;  /* 0x0000700e000085a7 */ /* 0x000ea400080010ff */
[----:B--2---:R-:W-:Y:S05]  /*9ce0*/  @!P0 BRA `(.L_x_185) ;  /* 0xfffffffc00f08947 */ /* 0x004fea000383ffff */
[----:B------:R-:W-:Y:S05]  /*9cf0*/  BRA `(.L_x_186) ;  /* 0xffffffac00907947 */ /* 0x000fea000383ffff */
.L_x_95:
[----:B------:R-:W-:Y:S07]  /*9d00*/  MOV R0, UR7 ;  /* 0x0000000700007c02 */ /* 0x000fee0008000f00 */
.L_x_187:
[----:B-1----:R1:W2:Y:S02]  /*9d10*/  SYNCS.PHASECHK.TRANS64.TRYWAIT P0, [R0+URZ+0x78], R14 ;  /* 0x0000780e000075a7 */ /* 0x0022a400080011ff */
[----:B--2---:R-:W-:Y:S05]  /*9d20*/  @!P0 NANOSLEEP.SYNCS 0x989680 ;  /* 0x009896800000895d */ /* 0x004fea0003900000 */
[----:B------:R-:W2:Y:S02]  /*9d30*/  @!P0 SYNCS.PHASECHK.TRANS64 P0, [R0+URZ+0x78], R14 ;  /* 0x0000780e000085a7 */ /* 0x000ea400080010ff */
[----:B--2---:R-:W-:Y:S05]  /*9d40*/  @!P0 BRA `(.L_x_187) ;  /* 0xfffffffc00f08947 */ /* 0x004fea000383ffff */
[----:B------:R-:W-:Y:S05]  /*9d50*/  BRA `(.L_x_188) ;  /* 0xffffffb000147947 */ /* 0x000fea000383ffff */
.L_x_97:
[----:B------:R-:W-:-:S07]  /*9d60*/  MOV R0, UR7 ;  /* 0x0000000700007c02 */ /* 0x000fce0008000f00 */
.L_x_189:
[----:B-1----:R1:W4:Y:S02]  /*9d70*/  SYNCS.PHASECHK.TRANS64.TRYWAIT P0, [R0+URZ+0x60], R2 ;  /* 0x00006002000075a7 */ /* 0x00232400080011ff */
[----:B----4-:R-:W-:Y:S05]  /*9d80*/  @!P0 NANOSLEEP.SYNCS 0x989680 ;  /* 0x009896800000895d */ /* 0x010fea0003900000 */
[----:B------:R-:W4:Y:S02]  /*9d90*/  @!P0 SYNCS.PHASECHK.TRANS64 P0, [R0+URZ+0x60], R2 ;  /* 0x00006002000085a7 */ /* 0x000f2400080010ff */
[----:B----4-:R-:W-:Y:S05]  /*9da0*/  @!P0 BRA `(.L_x_189) ;  /* 0xfffffffc00f08947 */ /* 0x010fea000383ffff */
[----:B------:R-:W-:Y:S05]  /*9db0*/  BRA `(.L_x_190) ;  /* 0xffffffb000847947 */ /* 0x000fea000383ffff */
.L_x_98:
[----:B-1----:R-:W-:-:S07]  /*9dc0*/  MOV R0, UR7 ;  /* 0x0000000700007c02 */ /* 0x002fce0008000f00 */
.L_x_191:
[----:B-1----:R1:W4:Y:S02]  /*9dd0*/  SYNCS.PHASECHK.TRANS64.TRYWAIT P0, [R0+URZ+0x68], R2 ;  /* 0x00006802000075a7 */ /* 0x00232400080011ff */
[----:B----4-:R-:W-:Y:S05]  /*9de0*/  @!P0 NANOSLEEP.SYNCS 0x989680 ;  /* 0x009896800000895d */ /* 0x010fea0003900000 */
[----:B------:R-:W4:Y:S02]  /*9df0*/  @!P0 SYNCS.PHASECHK.TRANS64 P0, [R0+URZ+0x68], R2 ;  /* 0x00006802000085a7 */ /* 0x000f2400080010ff */
[----:B----4-:R-:W-:Y:S05]  /*9e00*/  @!P0 BRA `(.L_x_191) ;  /* 0xfffffffc00f08947 */ /* 0x010fea000383ffff */
[----:B------:R-:W-:Y:S05]  /*9e10*/  BRA `(.L_x_192) ;  /* 0xffffffb000747947 */ /* 0x000fea000383ffff */
.L_x_99:
[----:B-1----:R-:W-:-:S07]  /*9e20*/  MOV R0, UR7 ;  /* 0x0000000700007c02 */ /* 0x002fce0008000f00 */
.L_x_193:
[----:B-1----:R1:W4:Y:S02]  /*9e30*/  SYNCS.PHASECHK.TRANS64.TRYWAIT P0, [R0+URZ+0x70], R2 ;  /* 0x00007002000075a7 */ /* 0x00232400080011ff */
[----:B----4-:R-:W-:Y:S05]  /*9e40*/  @!P0 NANOSLEEP.SYNCS 0x989680 ;  /* 0x009896800000895d */ /* 0x010fea0003900000 */
[----:B------:R-:W4:Y:S02]  /*9e50*/  @!P0 SYNCS.PHASECHK.TRANS64 P0, [R0+URZ+0x70], R2 ;  /* 0x00007002000085a7 */ /* 0x000f2400080010ff */
[----:B----4-:R-:W-:Y:S05]  /*9e60*/  @!P0 BRA `(.L_x_193) ;  /* 0xfffffffc00f08947 */ /* 0x010fea000383ffff */
[----:B------:R-:W-:Y:S05]  /*9e70*/  BRA `(.L_x_194) ;  /* 0xffffffb000647947 */ /* 0x000fea000383ffff */
.L_x_101:
[----:B--2---:R2:W4:Y:S02]  /*9e80*/  SYNCS.PHASECHK.TRANS64.TRYWAIT P0, [R0+URZ+0x90], R2 ;  /* 0x00009002000075a7 */ /* 0x00452400080011ff */
[----:B----4-:R-:W-:Y:S05]  /*9e90*/  @!P0 NANOSLEEP.SYNCS 0x989680 ;  /* 0x009896800000895d */ /* 0x010fea0003900000 */
[----:B------:R-:W4:Y:S02]  /*9ea0*/  @!P0 SYNCS.PHASECHK.TRANS64 P0, [R0+URZ+0x90], R2 ;  /* 0x00009002000085a7 */ /* 0x000f2400080010ff */
[----:B----4-:R-:W-:Y:S05]  /*9eb0*/  @!P0 BRA `(.L_x_101) ;  /* 0xfffffffc00f08947 */ /* 0x010fea000383ffff */
[----:B------:R-:W-:Y:S05]  /*9ec0*/  BRA `(.L_x_195) ;  /* 0xffffffb4002c7947 */ /* 0x000fea000383ffff */
.L_x_112:
[----:B-1----:R-:W-:Y:S04]  /*9ed0*/  MOV R2, UR48 ;  /* 0x0000003000027c02 */ /* 0x002fe80008000f00 */
[----:B------:R1:W3:Y:S03]  /*9ee0*/  SYNCS.PHASECHK.TRANS64.TRYWAIT P1, [R2+URZ+0x40], R3 ;  /* 0x00004003020075a7 */ /* 0x0002e600080211ff */
[----:B---3--:R-:W-:Y:S05]  /*9ef0*/  @!P1 NANOSLEEP.SYNCS 0x989680 ;  /* 0x009896800000995d */ /* 0x008fea0003900000 */
[----:B------:R-:W3:Y:S02]  /*9f00*/  @!P1 SYNCS.PHASECHK.TRANS64 P1, [R2+URZ+0x40], R3 ;  /* 0x00004003020095a7 */ /* 0x000ee400080210ff */
[----:B---3--:R-:W-:Y:S05]  /*9f10*/  @!P1 BRA `(.L_x_112) ;  /* 0xfffffffc00ec9947 */ /* 0x008fea000383ffff */
[----:B------:R-:W-:Y:S05]  /*9f20*/  BRA `(.L_x_111) ;  /* 0xffffffc000387947 */ /* 0x000fea000383ffff */
.L_x_114:
[----:B-1----:R1:W4:Y:S02]  /*9f30*/  SYNCS.PHASECHK.TRANS64.TRYWAIT P0, [R112+URZ+0xb0], R0 ;  /* 0x0000b000700075a7 */ /* 0x00232400080011ff */
[----:B----4-:R-:W-:Y:S05]  /*9f40*/  @!P0 NANOSLEEP.SYNCS 0x989680 ;  /* 0x009896800000895d */ /* 0x010fea0003900000 */
[----:B------:R-:W4:Y:S02]  /*9f50*/  @!P0 SYNCS.PHASECHK.TRANS64 P0, [R112+URZ+0xb0], R0 ;  /* 0x0000b000700085a7 */ /* 0x000f2400080010ff */
[----:B----4-:R-:W-:Y:S05]  /*9f60*/  @!P0 BRA `(.L_x_114) ;  /* 0xfffffffc00f08947 */ /* 0x010fea000383ffff */
[----:B------:R-:W-:Y:S05]  /*9f70*/  BRA `(.L_x_113) ;  /* 0xffffffc000607947 */ /* 0x000fea000383ffff */
.L_x_123:
[----:B--2---:R2:W4:Y:S02]  /*9f80*/  SYNCS.PHASECHK.TRANS64.TRYWAIT P0, [R2+URZ+0x40], R0 ;  /* 0x00004000020075a7 */ /* 0x00452400080011ff */
[----:B----4-:R-:W-:Y:S05]  /*9f90*/  @!P0 NANOSLEEP.SYNCS 0x989680 ;  /* 0x009896800000895d */ /* 0x010fea0003900000 */
[----:B------:R-:W4:Y:S02]  /*9fa0*/  @!P0 SYNCS.PHASECHK.TRANS64 P0, [R2+URZ+0x40], R0 ;  /* 0x00004000020085a7 */ /* 0x000f2400080010ff */
[----:B----4-:R-:W-:Y:S05]  /*9fb0*/  @!P0 BRA `(.L_x_123) ;  /* 0xfffffffc00f08947 */ /* 0x010fea000383ffff */
[----:B------:R-:W-:Y:S05]  /*9fc0*/  BRA `(.L_x_122) ;  /* 0xffffffcc003c7947 */ /* 0x000fea000383ffff */
.L_x_131:
[----:B--2---:R2:W4:Y:S02]  /*9fd0*/  SYNCS.PHASECHK.TRANS64.TRYWAIT P0, [R0+URZ+0x40], R6 ;  /* 0x00004006000075a7 */ /* 0x00452400080011ff */
[----:B----4-:R-:W-:Y:S05]  /*9fe0*/  @!P0 NANOSLEEP.SYNCS 0x989680 ;  /* 0x009896800000895d */ /* 0x010fea0003900000 */
[----:B------:R-:W4:Y:S02]  /*9ff0*/  @!P0 SYNCS.PHASECHK.TRANS64 P0, [R0+URZ+0x40], R6 ;  /* 0x00004006000085a7 */ /* 0x000f2400080010ff */
[----:B----4-:R-:W-:Y:S05]  /*a000*/  @!P0 BRA `(.L_x_131) ;  /* 0xfffffffc00f08947 */ /* 0x010fea000383ffff */
[----:B------:R-:W-:Y:S05]  /*a010*/  BRA `(.L_x_130) ;  /* 0xffffffd8003c7947 */ /* 0x000fea000383ffff */
.L_x_139:
[----:B--2---:R2:W4:Y:S02]  /*a020*/  SYNCS.PHASECHK.TRANS64.TRYWAIT P0, [R0+URZ+0x40], R5 ;  /* 0x00004005000075a7 */ /* 0x00452400080011ff */
[----:B----4-:R-:W-:Y:S05]  /*a030*/  @!P0 NANOSLEEP.SYNCS 0x989680 ;  /* 0x009896800000895d */ /* 0x010fea0003900000 */
[----:B------:R-:W4:Y:S02]  /*a040*/  @!P0 SYNCS.PHASECHK.TRANS64 P0, [R0+URZ+0x40], R5 ;  /* 0x00004005000085a7 */ /* 0x000f2400080010ff */
[----:B----4-:R-:W-:Y:S05]  /*a050*/  @!P0 BRA `(.L_x_139) ;  /* 0xfffffffc00f08947 */ /* 0x010fea000383ffff */
[----:B------:R-:W-:Y:S05]  /*a060*/  BRA `(.L_x_138) ;  /* 0xffffffe4003c7947 */ /* 0x000fea000383ffff */
        .weak           $__internal_0_$__cuda_sm10x_tcgen05_guardrail_trap_col_being_dealloced_not_returned_by_alloc
        .type           $__internal_0_$__cuda_sm10x_tcgen05_guardrail_trap_col_being_dealloced_not_returned_by_alloc,@function
        .size           $__internal_0_$__cuda_sm10x_tcgen05_guardrail_trap_col_being_dealloced_not_returned_by_alloc,($__internal_1_$__cuda_sm10x_tcgen05_guardrail_trap_phase_invalid_during_alloc - $__internal_0_$__cuda_sm10x_tcgen05_guardrail_trap_col_being_dealloced_not_returned_by_alloc)
$__internal_0_$__cuda_sm10x_tcgen05_guardrail_trap_col_being_dealloced_not_returned_by_alloc:
[----:B------:R-:W-:Y:S05]  /*a070*/  BPT.TRAP 0x1 ;  /* 0x000000040000795c */ /* 0x000fea0000300000 */
[----:B------:R-:W-:-:S04]  /*a080*/  HFMA2 R3, -RZ, RZ, 0, 0 ;  /* 0x00000000ff037431 */ /* 0x000fc800000001ff */
[----:B------:R-:W-:Y:S05]  /*a090*/  RET.REL.NODEC R2 `(_ZN7cutlass13device_kernelINS_4gemm6kernel13GemmUniversalIN4cute5tupleIJiiiiEEENS1_10collective13CollectiveMmaINS1_35MainloopSm100TmaUmmaWarpSpecializedILi4ELi2ELi4ENS5_IJNS4_1CILi2EEENSA_ILi1EEESC_EEEEENS5_IJNSA_ILi256EEENSA_ILi128EEENSA_ILi32EEEEEENS_6half_tENS5_IJlSC_lEEESJ_SK_NS4_8TiledMMAINS4_8MMA_AtomIJNS4_26SM100_MMA_F16BF16_2x1SM_SSISJ_SJ_fLi256ELi128ELNS4_4UMMA5MajorE0ELSP_0ELNSO_7ScaleInE0ELSQ_0EEEEEENS4_6LayoutINS5_IJSC_SC_SC_EEENS5_IJNSA_ILi0EEESV_SV_EEEEENS5_IJNS4_10UnderscoreESY_SY_EEEEENS4_18SM100_TMA_2SM_LOADENS4_14ComposedLayoutINS4_7SwizzleILi2ELi4ELi3EEENS4_18smem_ptr_flag_bitsILi16EEENST_INS5_IJNSA_ILi8EEESH_EEENS5_IJSH_SC_EEEEEEEvNS4_8identityES11_S1B_vS1C_EENS_8epilogue10collective18CollectiveEpilogueINS1E_23Sm100TmaWarpSpecializedILi4ELi2ELi32ELb1ELb0EEEJNS5_IJSG_SG_SH_EEENS5_IJNST_ISG_SC_EENST_ISH_SC_EEEEESJ_SK_SJ_SK_NS1E_6fusion15FusionCallbacksIS1I_NS1N_17LinearCombinationISJ_fSJ_fLNS_15FloatRoundStyleE2EEES1J_S1M_JEEENS4_5SM1004TMEM4LOAD26SM100_TMEM_LOAD_32dp32b32xENS4_13SM90_TMA_LOADES1B_NS4_39AutoVectorizingCopyWithAssumedAlignmentILi128EEENS4_14SM90_TMA_STOREES1B_S1Z_S1Z_EEEvvEEEEvNT_6ParamsE) ;  /* 0xffffff5c02d87950 */ /* 0x000fea0003c3ffff */
        .weak           $__internal_1_$__cuda_sm10x_tcgen05_guardrail_trap_phase_invalid_during_alloc
        .type           $__internal_1_$__cuda_sm10x_tcgen05_guardrail_trap_phase_invalid_during_alloc,@function
        .size           $__internal_1_$__cuda_sm10x_tcgen05_guardrail_trap_phase_invalid_during_alloc,($__internal_2_$__cuda_sm10x_tcgen05_guardrail_trap_unallocated_columns_being_dealloced - $__internal_1_$__cuda_sm10x_tcgen05_guardrail_trap_phase_invalid_during_alloc)
$__internal_1_$__cuda_sm10x_tcgen05_guardrail_trap_phase_invalid_during_alloc:
[----:B------:R-:W-:Y:S05]  /*a0a0*/  BPT.TRAP 0x1 ;  /* 0x000000040000795c */ /* 0x000fea0000300000 */
[----:B------:R-:W-:-:S04]  /*a0b0*/  MOV R3, 0x0 ;  /* 0x0000000000037802 */ /* 0x000fc80000000f00 */
[----:B------:R-:W-:Y:S05]  /*a0c0*/  RET.REL.NODEC R2 `(_ZN7cutlass13device_kernelINS_4gemm6kernel13GemmUniversalIN4cute5tupleIJiiiiEEENS1_10collective13CollectiveMmaINS1_35MainloopSm100TmaUmmaWarpSpecializedILi4ELi2ELi4ENS5_IJNS4_1CILi2EEENSA_ILi1EEESC_EEEEENS5_IJNSA_ILi256EEENSA_ILi128EEENSA_ILi32EEEEEENS_6half_tENS5_IJlSC_lEEESJ_SK_NS4_8TiledMMAINS4_8MMA_AtomIJNS4_26SM100_MMA_F16BF16_2x1SM_SSISJ_SJ_fLi256ELi128ELNS4_4UMMA5MajorE0ELSP_0ELNSO_7ScaleInE0ELSQ_0EEEEEENS4_6LayoutINS5_IJSC_SC_SC_EEENS5_IJNSA_ILi0EEESV_SV_EEEEENS5_IJNS4_10UnderscoreESY_SY_EEEEENS4_18SM100_TMA_2SM_LOADENS4_14ComposedLayoutINS4_7SwizzleILi2ELi4ELi3EEENS4_18smem_ptr_flag_bitsILi16EEENST_INS5_IJNSA_ILi8EEESH_EEENS5_IJSH_SC_EEEEEEEvNS4_8identityES11_S1B_vS1C_EENS_8epilogue10collective18CollectiveEpilogueINS1E_23Sm100TmaWarpSpecializedILi4ELi2ELi32ELb1ELb0EEEJNS5_IJSG_SG_SH_EEENS5_IJNST_ISG_SC_EENST_ISH_SC_EEEEESJ_SK_SJ_SK_NS1E_6fusion15FusionCallbacksIS1I_NS1N_17LinearCombinationISJ_fSJ_fLNS_15FloatRoundStyleE2EEES1J_S1M_JEEENS4_5SM1004TMEM4LOAD26SM100_TMEM_LOAD_32dp32b32xENS4_13SM90_TMA_LOADES1B_NS4_39AutoVectorizingCopyWithAssumedAlignmentILi128EEENS4_14SM90_TMA_STOREES1B_S1Z_S1Z_EEEvvEEEEvNT_6ParamsE) ;  /* 0xffffff5c02cc7950 */ /* 0x000fea0003c3ffff */
        .weak           $__internal_2_$__cuda_sm10x_tcgen05_guardrail_trap_unallocated_columns_being_dealloced
        .type           $__internal_2_$__cuda_sm10x_tcgen05_guardrail_trap_unallocated_columns_being_dealloced,@function
        .size           $__internal_2_$__cuda_sm10x_tcgen05_guardrail_trap_unallocated_columns_being_dealloced,(.L_x_197 - $__internal_2_$__cuda_sm10x_tcgen05_guardrail_trap_unallocated_columns_being_dealloced)
$__internal_2_$__cuda_sm10x_tcgen05_guardrail_trap_unallocated_columns_being_dealloced:
[----:B------:R-:W-:Y:S05]  /*a0d0*/  BPT.TRAP 0x1 ;  /* 0x000000040000795c */ /* 0x000fea0000300000 */
[----:B------:R-:W-:-:S04]  /*a0e0*/  HFMA2 R3, -RZ, RZ, 0, 0 ;  /* 0x00000000ff037431 */ /* 0x000fc800000001ff */
[----:B------:R-:W-:Y:S05]  /*a0f0*/  RET.REL.NODEC R2 `(_ZN7cutlass13device_kernelINS_4gemm6kernel13GemmUniversalIN4cute5tupleIJiiiiEEENS1_10collective13CollectiveMmaINS1_35MainloopSm100TmaUmmaWarpSpecializedILi4ELi2ELi4ENS5_IJNS4_1CILi2EEENSA_ILi1EEESC_EEEEENS5_IJNSA_ILi256EEENSA_ILi128EEENSA_ILi32EEEEEENS_6half_tENS5_IJlSC_lEEESJ_SK_NS4_8TiledMMAINS4_8MMA_AtomIJNS4_26SM100_MMA_F16BF16_2x1SM_SSISJ_SJ_fLi256ELi128ELNS4_4UMMA5MajorE0ELSP_0ELNSO_7ScaleInE0ELSQ_0EEEEEENS4_6LayoutINS5_IJSC_SC_SC_EEENS5_IJNSA_ILi0EEESV_SV_EEEEENS5_IJNS4_10UnderscoreESY_SY_EEEEENS4_18SM100_TMA_2SM_LOADENS4_14ComposedLayoutINS4_7SwizzleILi2ELi4ELi3EEENS4_18smem_ptr_flag_bitsILi16EEENST_INS5_IJNSA_ILi8EEESH_EEENS5_IJSH_SC_EEEEEEEvNS4_8identityES11_S1B_vS1C_EENS_8epilogue10collective18CollectiveEpilogueINS1E_23Sm100TmaWarpSpecializedILi4ELi2ELi32ELb1ELb0EEEJNS5_IJSG_SG_SH_EEENS5_IJNST_ISG_SC_EENST_ISH_SC_EEEEESJ_SK_SJ_SK_NS1E_6fusion15FusionCallbacksIS1I_NS1N_17LinearCombinationISJ_fSJ_fLNS_15FloatRoundStyleE2EEES1J_S1M_JEEENS4_5SM1004TMEM4LOAD26SM100_TMEM_LOAD_32dp32b32xENS4_13SM90_TMA_LOADES1B_NS4_39AutoVectorizingCopyWithAssumedAlignmentILi128EEENS4_14SM90_TMA_STOREES1B_S1Z_S1Z_EEEvvEEEEvNT_6ParamsE) ;  /* 0xffffff5c02c07950 */ /* 0x000fea0003c3ffff */
.L_x_196:
[----:B------:R-:W-:-:S00]  /*a100*/  BRA `(.L_x_196) ;  /* 0xfffffffc00fc7947 */ /* 0x000fc0000383ffff */
[----:B------:R-:W-:-:S00]  /*a110*/  NOP ;  /* 0x0000000000007918 */ /* 0x000fc00000000000 */
        /* <DEDUP_REMOVED lines=14> */
.L_x_197:


//--------------------- .nv.global.init           --------------------------
	.section	.nv.global.init,"aw",@progbits
.nv.global.init:
	.type		$str$27,@object
	.size		$str$27,($str$28 - $str$27)
$str$27:
        /*0000*/ 	.byte	0x28, 0x61, 0x64, 0x64, 0x72, 0x65, 0x73, 0x73, 0x20, 0x26, 0x20, 0x6d, 0x61, 0x73, 0x6b, 0x29
        /*0010*/ 	.byte	0x20, 0x3d, 0x3d, 0x20, 0x30, 0x00
	.type		$str$28,@object
	.size		$str$28,($str$26 - $str$28)
$str$28:
        /*0016*/ 	.byte	0x2f, 0x74, 0x6d, 0x70, 0x2f, 0x63, 0x75, 0x74, 0x6c, 0x61, 0x73, 0x73, 0x5f, 0x73, 0x77, 0x65
        /*0026*/ 	.byte	0x65, 0x70, 0x5f, 0x73, 0x72, 0x63, 0x2f, 0x69, 0x6e, 0x63, 0x6c, 0x75, 0x64, 0x65, 0x2f, 0x63
        /*0036*/ 	.byte	0x75, 0x74, 0x65, 0x2f, 0x70, 0x6f, 0x69, 0x6e, 0x74, 0x65, 0x72, 0x5f, 0x66, 0x6c, 0x61, 0x67
        /*0046*/ 	.byte	0x67, 0x65, 0x64, 0x2e, 0x68, 0x70, 0x70, 0x00
	.type		$str$26,@object
	.size		$str$26,($str$25 - $str$26)
$str$26:
        /*004e*/ 	.byte	0x2f, 0x74, 0x6d, 0x70, 0x2f, 0x63, 0x75, 0x74, 0x6c, 0x61, 0x73, 0x73, 0x5f, 0x73, 0x77, 0x65
        /*005e*/ 	.byte	0x65, 0x70, 0x5f, 0x73, 0x72, 0x63, 0x2f, 0x69, 0x6e, 0x63, 0x6c, 0x75, 0x64, 0x65, 0x2f, 0x63
        /*006e*/ 	.byte	0x75, 0x74, 0x65, 0x2f, 0x61, 0x74, 0x6f, 0x6d, 0x2f, 0x63, 0x6f, 0x70, 0x79, 0x5f, 0x74, 0x72
        /*007e*/ 	.byte	0x61, 0x69, 0x74, 0x73, 0x5f, 0x73, 0x6d, 0x31, 0x30, 0x30, 0x2e, 0x68, 0x70, 0x70, 0x00
	.type		$str$25,@object
	.size		$str$25,(__unnamed_1 - $str$25)
$str$25:
        /*008d*/ 	.byte	0x28, 0x28, 0x75, 0x69, 0x6e, 0x74, 0x33, 0x32, 0x5f, 0x74, 0x28, 0x74, 0x68, 0x72, 0x65, 0x61
        /*009d*/ 	.byte	0x64, 0x49, 0x64, 0x78, 0x2e, 0x78, 0x29, 0x20, 0x2f, 0x20, 0x33, 0x32, 0x29, 0x20, 0x25, 0x20
        /*00ad*/ 	.byte	0x34, 0x29, 0x20, 0x3d, 0x3d, 0x20, 0x28, 0x28, 0x28, 0x74, 0x6d, 0x65, 0x6d, 0x5f, 0x61, 0x64
        /*00bd*/ 	.byte	0x64, 0x72, 0x20, 0x3e, 0x3e, 0x20, 0x31, 0x36, 0x29, 0x20, 0x2f, 0x20, 0x33, 0x32, 0x29, 0x20
        /*00cd*/ 	.byte	0x25, 0x20, 0x34, 0x29, 0x00
	.type		__unnamed_1,@object
	.size		__unnamed_1,(__unnamed_2 - __unnamed_1)
__unnamed_1:
        /*00d2*/ 	.byte	0x61, 0x75, 0x74, 0x6f, 0x20, 0x63, 0x75, 0x74, 0x65, 0x3a, 0x3a, 0x61, 0x73, 0x5f, 0x70, 0x6f
        /* <DEDUP_REMOVED lines=24> */
        /*0262*/ 	.byte	0x3e, 0x3e, 0x3e, 0x3e, 0x5d, 0x00
	.type		__unnamed_2,@object
	.size		__unnamed_2,(.L_2 - __unnamed_2)
__unnamed_2:
        /* <DEDUP_REMOVED lines=42> */
        /*0508*/ 	.byte	0x3e, 0x3e, 0x5d, 0x00
.L_2:


//--------------------- .nv.shared._ZN7cutlass13device_kernelINS_4gemm6kernel13GemmUniversalIN4cute5tupleIJiiiiEEENS1_10collective13CollectiveMmaINS1_35MainloopSm100TmaUmmaWarpSpecializedILi4ELi2ELi4ENS5_IJNS4_1CILi2EEENSA_ILi1EEESC_EEEEENS5_IJNSA_ILi256EEENSA_ILi128EEENSA_ILi32EEEEEENS_6half_tENS5_IJlSC_lEEESJ_SK_NS4_8TiledMMAINS4_8MMA_AtomIJNS4_26SM100_MMA_F16BF16_2x1SM_SSISJ_SJ_fLi256ELi128ELNS4_4UMMA5MajorE0ELSP_0ELNSO_7ScaleInE0ELSQ_0EEEEEENS4_6LayoutINS5_IJSC_SC_SC_EEENS5_IJNSA_ILi0EEESV_SV_EEEEENS5_IJNS4_10UnderscoreESY_SY_EEEEENS4_18SM100_TMA_2SM_LOADENS4_14ComposedLayoutINS4_7SwizzleILi2ELi4ELi3EEENS4_18smem_ptr_flag_bitsILi16EEENST_INS5_IJNSA_ILi8EEESH_EEENS5_IJSH_SC_EEEEEEEvNS4_8identityES11_S1B_vS1C_EENS_8epilogue10collective18CollectiveEpilogueINS1E_23Sm100TmaWarpSpecializedILi4ELi2ELi32ELb1ELb0EEEJNS5_IJSG_SG_SH_EEENS5_IJNST_ISG_SC_EENST_ISH_SC_EEEEESJ_SK_SJ_SK_NS1E_6fusion15FusionCallbacksIS1I_NS1N_17LinearCombinationISJ_fSJ_fLNS_15FloatRoundStyleE2EEES1J_S1M_JEEENS4_5SM1004TMEM4LOAD26SM100_TMEM_LOAD_32dp32b32xENS4_13SM90_TMA_LOADES1B_NS4_39AutoVectorizingCopyWithAssumedAlignmentILi128EEENS4_14SM90_TMA_STOREES1B_S1Z_S1Z_EEEvvEEEEvNT_6ParamsE --------------------------
	.section	.nv.shared._ZN7cutlass13device_kernelINS_4gemm6kernel13GemmUniversalIN4cute5tupleIJiiiiEEENS1_10collective13CollectiveMmaINS1_35MainloopSm100TmaUmmaWarpSpecializedILi4ELi2ELi4ENS5_IJNS4_1CILi2EEENSA_ILi1EEESC_EEEEENS5_IJNSA_ILi256EEENSA_ILi128EEENSA_ILi32EEEEEENS_6half_tENS5_IJlSC_lEEESJ_SK_NS4_8TiledMMAINS4_8MMA_AtomIJNS4_26SM100_MMA_F16BF16_2x1SM_SSISJ_SJ_fLi256ELi128ELNS4_4UMMA5MajorE0ELSP_0ELNSO_7ScaleInE0ELSQ_0EEEEEENS4_6LayoutINS5_IJSC_SC_SC_EEENS5_IJNSA_ILi0EEESV_SV_EEEEENS5_IJNS4_10UnderscoreESY_SY_EEEEENS4_18SM100_TMA_2SM_LOADENS4_14ComposedLayoutINS4_7SwizzleILi2ELi4ELi3EEENS4_18smem_ptr_flag_bitsILi16EEENST_INS5_IJNSA_ILi8EEESH_EEENS5_IJSH_SC_EEEEEEEvNS4_8identityES11_S1B_vS1C_EENS_8epilogue10collective18CollectiveEpilogueINS1E_23Sm100TmaWarpSpecializedILi4ELi2ELi32ELb1ELb0EEEJNS5_IJSG_SG_SH_EEENS5_IJNST_ISG_SC_EENST_ISH_SC_EEEEESJ_SK_SJ_SK_NS1E_6fusion15FusionCallbacksIS1I_NS1N_17LinearCombinationISJ_fSJ_fLNS_15FloatRoundStyleE2EEES1J_S1M_JEEENS4_5SM1004TMEM4LOAD26SM100_TMEM_LOAD_32dp32b32xENS4_13SM90_TMA_LOADES1B_NS4_39AutoVectorizingCopyWithAssumedAlignmentILi128EEENS4_14SM90_TMA_STOREES1B_S1Z_S1Z_EEEvvEEEEvNT_6ParamsE,"aw",@nobits
	.sectionflags	@""
	.align	16
	.zero		1024


//--------------------- .nv.shared.reserved.0     --------------------------
	.section	.nv.shared.reserved.0,"aw",@nobits
	.weak		__nv_reservedSMEM_offset_0_alias
	.size		__nv_reservedSMEM_offset_0_alias, 0, 64
	.other		__nv_reservedSMEM_offset_0_alias,@"STO_CUDA_RESERVED_SHARED STV_DEFAULT"
__nv_reservedSMEM_offset_0_alias:
	.zero		0
.nv.shared.reserved.0:
	.zero		64
	.weak		__nv_reservedSMEM_tcgen05_partition
	.type		__nv_reservedSMEM_tcgen05_partition,@object
	.size		__nv_reservedSMEM_tcgen05_partition,(.L_0 - __nv_reservedSMEM_tcgen05_partition)
__nv_reservedSMEM_tcgen05_partition:
	.zero		32
.L_0:


//--------------------- .nv.global                --------------------------
	.section	.nv.global,"aw",@nobits
.nv.global:
	.type		_ZN39_INTERNAL_ea7ea005_4_k_cu_06f2a206_69074cute1_E,@object
	.size		_ZN39_INTERNAL_ea7ea005_4_k_cu_06f2a206_69074cute1_E,(_ZN39_INTERNAL_ea7ea005_4_k_cu_06f2a206_69074cuda3std3__45__cpo6cbeginE - _ZN39_INTERNAL_ea7ea005_4_k_cu_06f2a206_69074cute1_E)
_ZN39_INTERNAL_ea7ea005_4_k_cu_06f2a206_69074cute1_E:
	.zero		1
	.type		_ZN39_INTERNAL_ea7ea005_4_k_cu_06f2a206_69074cuda3std3__45__cpo6cbeginE,@object
	.size		_ZN39_INTERNAL_ea7ea005_4_k_cu_06f2a206_69074cuda3std3__45__cpo6cbeginE,(_ZN39_INTERNAL_ea7ea005_4_k_cu_06f2a206_69074cuda3std3__48in_placeE - _ZN39_INTERNAL_ea7ea005_4_k_cu_06f2a206_69074cuda3std3__45__cpo6cbeginE)
_ZN39_INTERNAL_ea7ea005_4_k_cu_06f2a206_69074cuda3std3__45__cpo6cbeginE:
	.zero		1
	.type		_ZN39_INTERNAL_ea7ea005_4_k_cu_06f2a206_69074cuda3std3__48in_placeE,@object
	.size		_ZN39_INTERNAL_ea7ea005_4_k_cu_06f2a206_69074cuda3std3__48in_placeE,(_ZN39_INTERNAL_ea7ea005_4_k_cu_06f2a206_69074cuda3std6ranges3__45__cpo9iter_moveE - _ZN39_INTERNAL_ea7ea005_4_k_cu_06f2a206_69074cuda3std3__48in_placeE)
_ZN39_INTERNAL_ea7ea005_4_k_cu_06f2a206_69074cuda3std3__48in_placeE:
	.zero		1
	.type		_ZN39_INTERNAL_ea7ea005_4_k_cu_06f2a206_69074cuda3std6ranges3__45__cpo9iter_moveE,@object
	.size		_ZN39_INTERNAL_ea7ea005_4_k_cu_06f2a206_69074cuda3std6ranges3__45__cpo9iter_moveE,(_ZN39_INTERNAL_ea7ea005_4_k_cu_06f2a206_69074cuda3std3__45__cpo5beginE - _ZN39_INTERNAL_ea7ea005_4_k_cu_06f2a206_69074cuda3std6ranges3__45__cpo9iter_moveE)
_ZN39_INTERNAL_ea7ea005_4_k_cu_06f2a206_69074cuda3std6ranges3__45__cpo9iter_moveE:
	.zero		1
	.type		_ZN39_INTERNAL_ea7ea005_4_k_cu_06f2a206_69074cuda3std3__45__cpo5beginE,@object
	.size		_ZN39_INTERNAL_ea7ea005_4_k_cu_06f2a206_69074cuda3std3__45__cpo5beginE,(_ZN39_INTERNAL_ea7ea005_4_k_cu_06f2a206_69074cuda3std3__441_GLOBAL__N__ea7ea005_4_k_cu_06f2a206_69076ignoreE - _ZN39_INTERNAL_ea7ea005_4_k_cu_06f2a206_69074cuda3std3__45__cpo5beginE)
_ZN39_INTERNAL_ea7ea005_4_k_cu_06f2a206_69074cuda3std3__45__cpo5beginE:
	.zero		1
	.type		_ZN39_INTERNAL_ea7ea005_4_k_cu_06f2a206_69074cuda3std3__441_GLOBAL__N__ea7ea005_4_k_cu_06f2a206_69076ignoreE,@object
	.size		_ZN39_INTERNAL_ea7ea005_4_k_cu_06f2a206_69074cuda3std3__441_GLOBAL__N__ea7ea005_4_k_cu_06f2a206_69076ignoreE,(_ZN39_INTERNAL_ea7ea005_4_k_cu_06f2a206_69074cute7productE - _ZN39_INTERNAL_ea7ea005_4_k_cu_06f2a206_69074cuda3std3__441_GLOBAL__N__ea7ea005_4_k_cu_06f2a206_69076ignoreE)
_ZN39_INTERNAL_ea7ea005_4_k_cu_06f2a206_69074cuda3std3__441_GLOBAL__N__ea7ea005_4_k_cu_06f2a206_69076ignoreE:
	.zero		1
	.type		_ZN39_INTERNAL_ea7ea005_4_k_cu_06f2a206_69074cute7productE,@object
	.size		_ZN39_INTERNAL_ea7ea005_4_k_cu_06f2a206_69074cute7productE,(_ZN39_INTERNAL_ea7ea005_4_k_cu_06f2a206_69074cuda3std3__45__cpo3endE - _ZN39_INTERNAL_ea7ea005_4_k_cu_06f2a206_69074cute7productE)
_ZN39_INTERNAL_ea7ea005_4_k_cu_06f2a206_69074cute7productE:
	.zero		1
	.type		_ZN39_INTERNAL_ea7ea005_4_k_cu_06f2a206_69074cuda3std3__45__cpo3endE,@object
	.size		_ZN39_INTERNAL_ea7ea005_4_k_cu_06f2a206_69074cuda3std3__45__cpo3endE,(_ZN39_INTERNAL_ea7ea005_4_k_cu_06f2a206_69074cuda3std3__419piecewise_constructE - _ZN39_INTERNAL_ea7ea005_4_k_cu_06f2a206_69074cuda3std3__45__cpo3endE)
_ZN39_INTERNAL_ea7ea005_4_k_cu_06f2a206_69074cuda3std3__45__cpo3endE:
	.zero		1
	.type		_ZN39_INTERNAL_ea7ea005_4_k_cu_06f2a206_69074cuda3std3__419piecewise_constructE,@object
	.size		_ZN39_INTERNAL_ea7ea005_4_k_cu_06f2a206_69074cuda3std3__419piecewise_constructE,(_ZN39_INTERNAL_ea7ea005_4_k_cu_06f2a206_69074cuda3std3__45__cpo4cendE - _ZN39_INTERNAL_ea7ea005_4_k_cu_06f2a206_69074cuda3std3__419piecewise_constructE)
_ZN39_INTERNAL_ea7ea005_4_k_cu_06f2a206_69074cuda3std3__419piecewise_constructE:
	.zero		1
	.type		_ZN39_INTERNAL_ea7ea005_4_k_cu_06f2a206_69074cuda3std3__45__cpo4cendE,@object
	.size		_ZN39_INTERNAL_ea7ea005_4_k_cu_06f2a206_69074cuda3std3__45__cpo4cendE,(_ZN39_INTERNAL_ea7ea005_4_k_cu_06f2a206_69074cuda3std6ranges3__45__cpo4swapE - _ZN39_INTERNAL_ea7ea005_4_k_cu_06f2a206_69074cuda3std3__45__cpo4cendE)
_ZN39_INTERNAL_ea7ea005_4_k_cu_06f2a206_69074cuda3std3__45__cpo4cendE:
	.zero		1
	.type		_ZN39_INTERNAL_ea7ea005_4_k_cu_06f2a206_69074cuda3std6ranges3__45__cpo4swapE,@object
	.size		_ZN39_INTERNAL_ea7ea005_4_k_cu_06f2a206_69074cuda3std6ranges3__45__cpo4swapE,(.L_10 - _ZN39_INTERNAL_ea7ea005_4_k_cu_06f2a206_69074cuda3std6ranges3__45__cpo4swapE)
_ZN39_INTERNAL_ea7ea005_4_k_cu_06f2a206_69074cuda3std6ranges3__45__cpo4swapE:
	.zero		1
.L_10:


//--------------------- .nv.constant0._ZN7cutlass13device_kernelINS_4gemm6kernel13GemmUniversalIN4cute5tupleIJiiiiEEENS1_10collective13CollectiveMmaINS1_35MainloopSm100TmaUmmaWarpSpecializedILi4ELi2ELi4ENS5_IJNS4_1CILi2EEENSA_ILi1EEESC_EEEEENS5_IJNSA_ILi256EEENSA_ILi128EEENSA_ILi32EEEEEENS_6half_tENS5_IJlSC_lEEESJ_SK_NS4_8TiledMMAINS4_8MMA_AtomIJNS4_26SM100_MMA_F16BF16_2x1SM_SSISJ_SJ_fLi256ELi128ELNS4_4UMMA5MajorE0ELSP_0ELNSO_7ScaleInE0ELSQ_0EEEEEENS4_6LayoutINS5_IJSC_SC_SC_EEENS5_IJNSA_ILi0EEESV_SV_EEEEENS5_IJNS4_10UnderscoreESY_SY_EEEEENS4_18SM100_TMA_2SM_LOADENS4_14ComposedLayoutINS4_7SwizzleILi2ELi4ELi3EEENS4_18smem_ptr_flag_bitsILi16EEENST_INS5_IJNSA_ILi8EEESH_EEENS5_IJSH_SC_EEEEEEEvNS4_8identityES11_S1B_vS1C_EENS_8epilogue10collective18CollectiveEpilogueINS1E_23Sm100TmaWarpSpecializedILi4ELi2ELi32ELb1ELb0EEEJNS5_IJSG_SG_SH_EEENS5_IJNST_ISG_SC_EENST_ISH_SC_EEEEESJ_SK_SJ_SK_NS1E_6fusion15FusionCallbacksIS1I_NS1N_17LinearCombinationISJ_fSJ_fLNS_15FloatRoundStyleE2EEES1J_S1M_JEEENS4_5SM1004TMEM4LOAD26SM100_TMEM_LOAD_32dp32b32xENS4_13SM90_TMA_LOADES1B_NS4_39AutoVectorizingCopyWithAssumedAlignmentILi128EEENS4_14SM90_TMA_STOREES1B_S1Z_S1Z_EEEvvEEEEvNT_6ParamsE --------------------------
	.section	.nv.constant0._ZN7cutlass13device_kernelINS_4gemm6kernel13GemmUniversalIN4cute5tupleIJiiiiEEENS1_10collective13CollectiveMmaINS1_35MainloopSm100TmaUmmaWarpSpecializedILi4ELi2ELi4ENS5_IJNS4_1CILi2EEENSA_ILi1EEESC_EEEEENS5_IJNSA_ILi256EEENSA_ILi128EEENSA_ILi32EEEEEENS_6half_tENS5_IJlSC_lEEESJ_SK_NS4_8TiledMMAINS4_8MMA_AtomIJNS4_26SM100_MMA_F16BF16_2x1SM_SSISJ_SJ_fLi256ELi128ELNS4_4UMMA5MajorE0ELSP_0ELNSO_7ScaleInE0ELSQ_0EEEEEENS4_6LayoutINS5_IJSC_SC_SC_EEENS5_IJNSA_ILi0EEESV_SV_EEEEENS5_IJNS4_10UnderscoreESY_SY_EEEEENS4_18SM100_TMA_2SM_LOADENS4_14ComposedLayoutINS4_7SwizzleILi2ELi4ELi3EEENS4_18smem_ptr_flag_bitsILi16EEENST_INS5_IJNSA_ILi8EEESH_EEENS5_IJSH_SC_EEEEEEEvNS4_8identityES11_S1B_vS1C_EENS_8epilogue10collective18CollectiveEpilogueINS1E_23Sm100TmaWarpSpecializedILi4ELi2ELi32ELb1ELb0EEEJNS5_IJSG_SG_SH_EEENS5_IJNST_ISG_SC_EENST_ISH_SC_EEEEESJ_SK_SJ_SK_NS1E_6fusion15FusionCallbacksIS1I_NS1N_17LinearCombinationISJ_fSJ_fLNS_15FloatRoundStyleE2EEES1J_S1M_JEEENS4_5SM1004TMEM4LOAD26SM100_TMEM_LOAD_32dp32b32xENS4_13SM90_TMA_LOADES1B_NS4_39AutoVectorizingCopyWithAssumedAlignmentILi128EEENS4_14SM90_TMA_STOREES1B_S1Z_S1Z_EEEvvEEEEvNT_6ParamsE,"a",@progbits
	.sectionflags	@""
	.align	4
.nv.constant0._ZN7cutlass13device_kernelINS_4gemm6kernel13GemmUniversalIN4cute5tupleIJiiiiEEENS1_10collective13CollectiveMmaINS1_35MainloopSm100TmaUmmaWarpSpecializedILi4ELi2ELi4ENS5_IJNS4_1CILi2EEENSA_ILi1EEESC_EEEEENS5_IJNSA_ILi256EEENSA_ILi128EEENSA_ILi32EEEEEENS_6half_tENS5_IJlSC_lEEESJ_SK_NS4_8TiledMMAINS4_8MMA_AtomIJNS4_26SM100_MMA_F16BF16_2x1SM_SSISJ_SJ_fLi256ELi128ELNS4_4UMMA5MajorE0ELSP_0ELNSO_7ScaleInE0ELSQ_0EEEEEENS4_6LayoutINS5_IJSC_SC_SC_EEENS5_IJNSA_ILi0EEESV_SV_EEEEENS5_IJNS4_10UnderscoreESY_SY_EEEEENS4_18SM100_TMA_2SM_LOADENS4_14ComposedLayoutINS4_7SwizzleILi2ELi4ELi3EEENS4_18smem_ptr_flag_bitsILi16EEENST_INS5_IJNSA_ILi8EEESH_EEENS5_IJSH_SC_EEEEEEEvNS4_8identityES11_S1B_vS1C_EENS_8epilogue10collective18CollectiveEpilogueINS1E_23Sm100TmaWarpSpecializedILi4ELi2ELi32ELb1ELb0EEEJNS5_IJSG_SG_SH_EEENS5_IJNST_ISG_SC_EENST_ISH_SC_EEEEESJ_SK_SJ_SK_NS1E_6fusion15FusionCallbacksIS1I_NS1N_17LinearCombinationISJ_fSJ_fLNS_15FloatRoundStyleE2EEES1J_S1M_JEEENS4_5SM1004TMEM4LOAD26SM100_TMEM_LOAD_32dp32b32xENS4_13SM90_TMA_LOADES1B_NS4_39AutoVectorizingCopyWithAssumedAlignmentILi128EEENS4_14SM90_TMA_STOREES1B_S1Z_S1Z_EEEvvEEEEvNT_6ParamsE:
	.zero		2944


//--------------------- SYMBOLS --------------------------

	.type		.nv.reservedSmem.offset0,@object
	.size		.nv.reservedSmem.offset0,0x4
	.type		.nv.reservedSmem.cap,@object
	.size		.nv.reservedSmem.cap,0x4
	.type		__assertfail,@function
